	.target	sm_100a

	.elftype	@"ET_EXEC"


//--------------------- .note.nv.tkinfo           --------------------------
	.section	.note.nv.tkinfo,"",@"SHT_NOTE"
	.sectionflags	@"SHF_NOTE_NV_TKINFO"
	.tkinfo
        /*0018*/ 	.word	0x00000002
        /*0030*/ 	.string	""
        /*0030*/ 	.string	"ptxas"
        /*0030*/ 	.string	"Cuda compilation tools, release 13.0, V13.0.88"
        /*0030*/ 	.string	"Build cuda_13.0.r13.0/compiler.36424714_0"
        /*0030*/ 	.string	"-arch sm_100a -m 64 "



//--------------------- .note.nv.cuinfo           --------------------------
	.section	.note.nv.cuinfo,"",@"SHT_NOTE"
	.sectionflags	@"SHF_NOTE_NV_CUINFO"
        /*0018*/ 	.short	0x0002
        /*001a*/ 	.short	0x0064
        /*001c*/ 	.short	0x0082
	.zero		2


//--------------------- .nv.info                  --------------------------
	.section	.nv.info,"",@"SHT_CUDA_INFO"
	.align	4


	//----- nvinfo : EIATTR_REGCOUNT
	.align		4
        /*0000*/ 	.byte	0x04, 0x2f
        /*0002*/ 	.short	(.L_19 - .L_18)
	.align		4
.L_18:
        /*0004*/ 	.word	index@(_ZN7cutlass13device_kernelINS_4gemm6kernel13GemmUniversalIN4cute5tupleIJiiiiEEENS1_10collective13CollectiveMmaINS1_35MainloopSm100TmaUmmaWarpSpecializedILi8ELi2ELi4ENS5_IJNS4_1CILi1EEENSA_ILi2EEESB_EEEEENS5_IJNSA_ILi64EEENSA_ILi128EEENSA_ILi32EEEEEEfNS5_IJlSB_lEEEfSJ_NS4_8TiledMMAINS4_8MMA_AtomIJNS4_17SM100_MMA_TF32_SSINS_10tfloat32_tESN_fLi64ELi128ELNS4_4UMMA5MajorE0ELSP_0ELNSO_7ScaleInE0ELSQ_0EEEEEENS4_6LayoutINS5_IJSB_SB_SB_EEENS5_IJNSA_ILi0EEESV_SV_EEEEENS5_IJNS4_10UnderscoreESY_SY_EEEEENS4_23SM90_TMA_LOAD_MULTICASTENS4_14ComposedLayoutINS4_7SwizzleILi3ELi4ELi3EEENS4_18smem_ptr_flag_bitsILi32EEENST_INS5_IJNSA_ILi8EEESH_EEENS5_IJSH_SB_EEEEEEEvNS4_8identityENS4_13SM90_TMA_LOADES1B_vS1C_EENS_8epilogue10collective18CollectiveEpilogueINS1F_23Sm100TmaWarpSpecializedILi4ELi2ELi16ELb1ELb0EEEJSI_NS5_IJNST_ISF_SB_EENST_ISH_SB_EEEEEfSJ_fSJ_NS1F_6fusion15FusionCallbacksIS1J_NS1N_17LinearCombinationIffffLNS_15FloatRoundStyleE2EEESI_S1M_JEEENS4_5SM1004TMEM4LOAD26SM100_TMEM_LOAD_16dp128b8xES1D_S1B_NS4_17SM75_U32x4_LDSM_NENS4_14SM90_TMA_STOREES1B_NS4_17SM90_U32x4_STSM_NENS4_39AutoVectorizingCopyWithAssumedAlignmentILi128EEEEEEvvEEEEvNT_6ParamsE)
        /*0008*/ 	.word	0x00000050


	//----- nvinfo : EIATTR_FRAME_SIZE
	.align		4
.L_19:
        /*000c*/ 	.byte	0x04, 0x11
        /*000e*/ 	.short	(.L_21 - .L_20)
	.align		4
.L_20:
        /*0010*/ 	.word	index@($__internal_2_$__cuda_sm10x_tcgen05_guardrail_trap_unallocated_columns_being_dealloced)
        /*0014*/ 	.word	0x00000000


	//----- nvinfo : EIATTR_FRAME_SIZE
	.align		4
.L_21:
        /*0018*/ 	.byte	0x04, 0x11
        /*001a*/ 	.short	(.L_23 - .L_22)
	.align		4
.L_22:
        /*001c*/ 	.word	index@($__internal_1_$__cuda_sm10x_tcgen05_guardrail_trap_phase_invalid_during_alloc)
        /*0020*/ 	.word	0x00000000


	//----- nvinfo : EIATTR_FRAME_SIZE
	.align		4
.L_23:
        /*0024*/ 	.byte	0x04, 0x11
        /*0026*/ 	.short	(.L_25 - .L_24)
	.align		4
.L_24:
        /*0028*/ 	.word	index@($__internal_0_$__cuda_sm10x_tcgen05_guardrail_trap_col_being_dealloced_not_returned_by_alloc)
        /*002c*/ 	.word	0x00000000


	//----- nvinfo : EIATTR_FRAME_SIZE
	.align		4
.L_25:
        /*0030*/ 	.byte	0x04, 0x11
        /*0032*/ 	.short	(.L_27 - .L_26)
	.align		4
.L_26:
        /*0034*/ 	.word	index@(_ZN7cutlass13device_kernelINS_4gemm6kernel13GemmUniversalIN4cute5tupleIJiiiiEEENS1_10collective13CollectiveMmaINS1_35MainloopSm100TmaUmmaWarpSpecializedILi8ELi2ELi4ENS5_IJNS4_1CILi1EEENSA_ILi2EEESB_EEEEENS5_IJNSA_ILi64EEENSA_ILi128EEENSA_ILi32EEEEEEfNS5_IJlSB_lEEEfSJ_NS4_8TiledMMAINS4_8MMA_AtomIJNS4_17SM100_MMA_TF32_SSINS_10tfloat32_tESN_fLi64ELi128ELNS4_4UMMA5MajorE0ELSP_0ELNSO_7ScaleInE0ELSQ_0EEEEEENS4_6LayoutINS5_IJSB_SB_SB_EEENS5_IJNSA_ILi0EEESV_SV_EEEEENS5_IJNS4_10UnderscoreESY_SY_EEEEENS4_23SM90_TMA_LOAD_MULTICASTENS4_14ComposedLayoutINS4_7SwizzleILi3ELi4ELi3EEENS4_18smem_ptr_flag_bitsILi32EEENST_INS5_IJNSA_ILi8EEESH_EEENS5_IJSH_SB_EEEEEEEvNS4_8identityENS4_13SM90_TMA_LOADES1B_vS1C_EENS_8epilogue10collective18CollectiveEpilogueINS1F_23Sm100TmaWarpSpecializedILi4ELi2ELi16ELb1ELb0EEEJSI_NS5_IJNST_ISF_SB_EENST_ISH_SB_EEEEEfSJ_fSJ_NS1F_6fusion15FusionCallbacksIS1J_NS1N_17LinearCombinationIffffLNS_15FloatRoundStyleE2EEESI_S1M_JEEENS4_5SM1004TMEM4LOAD26SM100_TMEM_LOAD_16dp128b8xES1D_S1B_NS4_17SM75_U32x4_LDSM_NENS4_14SM90_TMA_STOREES1B_NS4_17SM90_U32x4_STSM_NENS4_39AutoVectorizingCopyWithAssumedAlignmentILi128EEEEEEvvEEEEvNT_6ParamsE)
        /*0038*/ 	.word	0x00000000


	//----- nvinfo : EIATTR_MIN_STACK_SIZE
	.align		4
.L_27:
        /*003c*/ 	.byte	0x04, 0x12
        /*003e*/ 	.short	(.L_29 - .L_28)
	.align		4
.L_28:
        /*0040*/ 	.word	index@(_ZN7cutlass13device_kernelINS_4gemm6kernel13GemmUniversalIN4cute5tupleIJiiiiEEENS1_10collective13CollectiveMmaINS1_35MainloopSm100TmaUmmaWarpSpecializedILi8ELi2ELi4ENS5_IJNS4_1CILi1EEENSA_ILi2EEESB_EEEEENS5_IJNSA_ILi64EEENSA_ILi128EEENSA_ILi32EEEEEEfNS5_IJlSB_lEEEfSJ_NS4_8TiledMMAINS4_8MMA_AtomIJNS4_17SM100_MMA_TF32_SSINS_10tfloat32_tESN_fLi64ELi128ELNS4_4UMMA5MajorE0ELSP_0ELNSO_7ScaleInE0ELSQ_0EEEEEENS4_6LayoutINS5_IJSB_SB_SB_EEENS5_IJNSA_ILi0EEESV_SV_EEEEENS5_IJNS4_10UnderscoreESY_SY_EEEEENS4_23SM90_TMA_LOAD_MULTICASTENS4_14ComposedLayoutINS4_7SwizzleILi3ELi4ELi3EEENS4_18smem_ptr_flag_bitsILi32EEENST_INS5_IJNSA_ILi8EEESH_EEENS5_IJSH_SB_EEEEEEEvNS4_8identityENS4_13SM90_TMA_LOADES1B_vS1C_EENS_8epilogue10collective18CollectiveEpilogueINS1F_23Sm100TmaWarpSpecializedILi4ELi2ELi16ELb1ELb0EEEJSI_NS5_IJNST_ISF_SB_EENST_ISH_SB_EEEEEfSJ_fSJ_NS1F_6fusion15FusionCallbacksIS1J_NS1N_17LinearCombinationIffffLNS_15FloatRoundStyleE2EEESI_S1M_JEEENS4_5SM1004TMEM4LOAD26SM100_TMEM_LOAD_16dp128b8xES1D_S1B_NS4_17SM75_U32x4_LDSM_NENS4_14SM90_TMA_STOREES1B_NS4_17SM90_U32x4_STSM_NENS4_39AutoVectorizingCopyWithAssumedAlignmentILi128EEEEEEvvEEEEvNT_6ParamsE)
        /*0044*/ 	.word	0x00000000
.L_29:


//--------------------- .nv.compat                --------------------------
	.section	.nv.compat,"",@"SHT_CUDA_COMPAT_INFO"
	.align	4
        /*0000*/ 	.byte	0x02, 0x09, 0x01, 0x00, 0x02, 0x02, 0x02, 0x00, 0x02, 0x05, 0x05, 0x00, 0x03, 0x07, 0x01, 0x01
        /*0010*/ 	.byte	0x02, 0x03, 0x01, 0x00, 0x02, 0x06, 0x01, 0x00, 0x04, 0x0b, 0x08, 0x00, 0x09, 0x00, 0x00, 0x00
        /*0020*/ 	.byte	0x00, 0x00, 0x00, 0x00


//--------------------- .nv.info._ZN7cutlass13device_kernelINS_4gemm6kernel13GemmUniversalIN4cute5tupleIJiiiiEEENS1_10collective13CollectiveMmaINS1_35MainloopSm100TmaUmmaWarpSpecializedILi8ELi2ELi4ENS5_IJNS4_1CILi1EEENSA_ILi2EEESB_EEEEENS5_IJNSA_ILi64EEENSA_ILi128EEENSA_ILi32EEEEEEfNS5_IJlSB_lEEEfSJ_NS4_8TiledMMAINS4_8MMA_AtomIJNS4_17SM100_MMA_TF32_SSINS_10tfloat32_tESN_fLi64ELi128ELNS4_4UMMA5MajorE0ELSP_0ELNSO_7ScaleInE0ELSQ_0EEEEEENS4_6LayoutINS5_IJSB_SB_SB_EEENS5_IJNSA_ILi0EEESV_SV_EEEEENS5_IJNS4_10UnderscoreESY_SY_EEEEENS4_23SM90_TMA_LOAD_MULTICASTENS4_14ComposedLayoutINS4_7SwizzleILi3ELi4ELi3EEENS4_18smem_ptr_flag_bitsILi32EEENST_INS5_IJNSA_ILi8EEESH_EEENS5_IJSH_SB_EEEEEEEvNS4_8identityENS4_13SM90_TMA_LOADES1B_vS1C_EENS_8epilogue10collective18CollectiveEpilogueINS1F_23Sm100TmaWarpSpecializedILi4ELi2ELi16ELb1ELb0EEEJSI_NS5_IJNST_ISF_SB_EENST_ISH_SB_EEEEEfSJ_fSJ_NS1F_6fusion15FusionCallbacksIS1J_NS1N_17LinearCombinationIffffLNS_15FloatRoundStyleE2EEESI_S1M_JEEENS4_5SM1004TMEM4LOAD26SM100_TMEM_LOAD_16dp128b8xES1D_S1B_NS4_17SM75_U32x4_LDSM_NENS4_14SM90_TMA_STOREES1B_NS4_17SM90_U32x4_STSM_NENS4_39AutoVectorizingCopyWithAssumedAlignmentILi128EEEEEEvvEEEEvNT_6ParamsE --------------------------
	.section	.nv.info._ZN7cutlass13device_kernelINS_4gemm6kernel13GemmUniversalIN4cute5tupleIJiiiiEEENS1_10collective13CollectiveMmaINS1_35MainloopSm100TmaUmmaWarpSpecializedILi8ELi2ELi4ENS5_IJNS4_1CILi1EEENSA_ILi2EEESB_EEEEENS5_IJNSA_ILi64EEENSA_ILi128EEENSA_ILi32EEEEEEfNS5_IJlSB_lEEEfSJ_NS4_8TiledMMAINS4_8MMA_AtomIJNS4_17SM100_MMA_TF32_SSINS_10tfloat32_tESN_fLi64ELi128ELNS4_4UMMA5MajorE0ELSP_0ELNSO_7ScaleInE0ELSQ_0EEEEEENS4_6LayoutINS5_IJSB_SB_SB_EEENS5_IJNSA_ILi0EEESV_SV_EEEEENS5_IJNS4_10UnderscoreESY_SY_EEEEENS4_23SM90_TMA_LOAD_MULTICASTENS4_14ComposedLayoutINS4_7SwizzleILi3ELi4ELi3EEENS4_18smem_ptr_flag_bitsILi32EEENST_INS5_IJNSA_ILi8EEESH_EEENS5_IJSH_SB_EEEEEEEvNS4_8identityENS4_13SM90_TMA_LOADES1B_vS1C_EENS_8epilogue10collective18CollectiveEpilogueINS1F_23Sm100TmaWarpSpecializedILi4ELi2ELi16ELb1ELb0EEEJSI_NS5_IJNST_ISF_SB_EENST_ISH_SB_EEEEEfSJ_fSJ_NS1F_6fusion15FusionCallbacksIS1J_NS1N_17LinearCombinationIffffLNS_15FloatRoundStyleE2EEESI_S1M_JEEENS4_5SM1004TMEM4LOAD26SM100_TMEM_LOAD_16dp128b8xES1D_S1B_NS4_17SM75_U32x4_LDSM_NENS4_14SM90_TMA_STOREES1B_NS4_17SM90_U32x4_STSM_NENS4_39AutoVectorizingCopyWithAssumedAlignmentILi128EEEEEEvvEEEEvNT_6ParamsE,"",@"SHT_CUDA_INFO"
	.sectionflags	@""
	.align	4


	//----- nvinfo : EIATTR_CUDA_API_VERSION
	.align		4
        /*0000*/ 	.byte	0x04, 0x37
        /*0002*/ 	.short	(.L_31 - .L_30)
.L_30:
        /*0004*/ 	.word	0x00000082


	//----- nvinfo : EIATTR_KPARAM_INFO
	.align		4
.L_31:
        /*0008*/ 	.byte	0x04, 0x17
        /*000a*/ 	.short	(.L_33 - .L_32)
.L_32:
        /*000c*/ 	.word	0x00000000
        /*0010*/ 	.short	0x0000
        /*0012*/ 	.short	0x0000
        /*0014*/ 	.byte	0x00, 0xf0, 0x01, 0x20


	//----- nvinfo : EIATTR_AT_ENTRY_FRAGMENTS
	.align		4
.L_33:
        /*0018*/ 	.byte	0x04, 0x4f
        /*001a*/ 	.short	(.L_35 - .L_34)


	//   ....[0]....
.L_34:
        /*001c*/ 	.word	0x00000006


	//----- nvinfo : EIATTR_RESERVED_SMEM_USED
	.align		4
.L_35:
        /*0020*/ 	.byte	0x01, 0x41
	.zero		2


	//----- nvinfo : EIATTR_SPARSE_MMA_MASK
	.align		4
        /*0024*/ 	.byte	0x03, 0x50
        /*0026*/ 	.short	0x0000


	//----- nvinfo : EIATTR_TCGEN05_1CTA_USED
	.align		4
        /*0028*/ 	.byte	0x01, 0x51
	.zero		2


	//----- nvinfo : EIATTR_MAXREG_COUNT
	.align		4
        /*002c*/ 	.byte	0x03, 0x1b
        /*002e*/ 	.short	0x00ff


	//----- nvinfo : EIATTR_NUM_BARRIERS
	.align		4
        /*0030*/ 	.byte	0x02, 0x4c
        /*0032*/ 	.byte	0x07
	.zero		1


	//----- nvinfo : EIATTR_EXTERNS
	.align		4
        /*0034*/ 	.byte	0x04, 0x0f
        /*0036*/ 	.short	(.L_37 - .L_36)


	//   ....[0]....
	.align		4
.L_36:
        /*0038*/ 	.word	index@(__assertfail)


	//----- nvinfo : EIATTR_MERCURY_ISA_VERSION
	.align		4
.L_37:
        /*003c*/ 	.byte	0x03, 0x5f
        /*003e*/ 	.short	0x0101


	//----- nvinfo : EIATTR_INT_WARP_WIDE_INSTR_OFFSETS
	.align		4
        /*0040*/ 	.byte	0x04, 0x31
        /*0042*/ 	.short	(.L_39 - .L_38)


	//   ....[0]....
.L_38:
        /*0044*/ 	.word	0x00004030


	//   ....[1]....
        /*0048*/ 	.word	0x00004060


	//   ....[2]....
        /*004c*/ 	.word	0x00004080


	//   ....[3]....
        /*0050*/ 	.word	0x00004c00


	//   ....[4]....
        /*0054*/ 	.word	0x00004c70


	//   ....[5]....
        /*0058*/ 	.word	0x00004d40


	//   ....[6]....
        /*005c*/ 	.word	0x00004dc0


	//   ....[7]....
        /*0060*/ 	.word	0x00004eb0


	//   ....[8]....
        /*0064*/ 	.word	0x00004f30


	//   ....[9]....
        /*0068*/ 	.word	0x00005010


	//   ....[10]....
        /*006c*/ 	.word	0x000050c0


	//----- nvinfo : EIATTR_COOP_GROUP_MASK_REGIDS
	.align		4
.L_39:
        /*0070*/ 	.byte	0x04, 0x29
        /*0072*/ 	.short	(.L_41 - .L_40)


	//   ....[0]....
.L_40:
        /*0074*/ 	.word	0xffffffff


	//   ....[1]....
        /*0078*/ 	.word	0xffffffff


	//   ....[2]....
        /*007c*/ 	.word	0xffffffff


	//   ....[3]....
        /*0080*/ 	.word	0xffffffff


	//   ....[4]....
        /*0084*/ 	.word	0xffffffff


	//   ....[5]....
        /*0088*/ 	.word	0xffffffff


	//   ....[6]....
        /*008c*/ 	.word	0xffffffff


	//   ....[7]....
        /*0090*/ 	.word	0xffffffff


	//   ....[8]....
        /*0094*/ 	.word	0xffffffff


	//   ....[9]....
        /*0098*/ 	.word	0xffffffff


	//   ....[10]....
        /*009c*/ 	.word	0xffffffff


	//   ....[11]....
        /*00a0*/ 	.word	0xffffffff


	//   ....[12]....
        /*00a4*/ 	.word	0xffffffff


	//   ....[13]....
        /*00a8*/ 	.word	0xffffffff


	//----- nvinfo : EIATTR_COOP_GROUP_INSTR_OFFSETS
	.align		4
.L_41:
        /*00ac*/ 	.byte	0x04, 0x28
        /*00ae*/ 	.short	(.L_43 - .L_42)


	//   ....[0]....
.L_42:
        /*00b0*/ 	.word	0x00000080


	//   ....[1]....
        /*00b4*/ 	.word	0x000004f0


	//   ....[2]....
        /*00b8*/ 	.word	0x00000750


	//   ....[3]....
        /*00bc*/ 	.word	0x000008f0


	//   ....[4]....
        /*00c0*/ 	.word	0x000009f0


	//   ....[5]....
        /*00c4*/ 	.word	0x00000b60


	//   ....[6]....
        /*00c8*/ 	.word	0x00000d00


	//   ....[7]....
        /*00cc*/ 	.word	0x00000eb0


	//   ....[8]....
        /*00d0*/ 	.word	0x000020f0


	//   ....[9]....
        /*00d4*/ 	.word	0x00003220


	//   ....[10]....
        /*00d8*/ 	.word	0x00003430


	//   ....[11]....
        /*00dc*/ 	.word	0x00003460


	//   ....[12]....
        /*00e0*/ 	.word	0x00003f10


	//   ....[13]....
        /*00e4*/ 	.word	0x00004140


	//----- nvinfo : EIATTR_VRC_CTA_INIT_COUNT
	.align		4
.L_43:
        /*00e8*/ 	.byte	0x02, 0x4a
        /*00ea*/ 	.byte	0x80
	.zero		1


	//----- nvinfo : EIATTR_SYSCALL_OFFSETS
	.align		4
        /*00ec*/ 	.byte	0x04, 0x46
        /*00ee*/ 	.short	(.L_45 - .L_44)


	//   ....[0]....
.L_44:
        /*00f0*/ 	.word	0x00005d60


	//   ....[1]....
        /*00f4*/ 	.word	0x00005e50


	//   ....[2]....
        /*00f8*/ 	.word	0x000066c0


	//   ....[3]....
        /*00fc*/ 	.word	0x00006e80


	//   ....[4]....
        /*0100*/ 	.word	0x000075f0


	//   ....[5]....
        /*0104*/ 	.word	0x00007d50


	//----- nvinfo : EIATTR_MBARRIER_INSTR_OFFSETS
	.align		4
.L_45:
        /*0108*/ 	.byte	0x04, 0x39
        /*010a*/ 	.short	(.L_47 - .L_46)


	//   ....[0]....
.L_46:
        /*010c*/ 	.word	0x00000630
        /*0110*/ 	.word	0x000000ff
        /*0114*/ 	.word	0x00000000
        /*0118*/ 	.short	0x0100
        /*011a*/ 	.byte	0x04
	.zero		1


	//   ....[1]....
        /*011c*/ 	.word	0x00000640
        /*0120*/ 	.word	0x000000ff
        /*0124*/ 	.word	0x00000040
        /*0128*/ 	.short	0x0100
        /*012a*/ 	.byte	0x04
	.zero		1


	//   ....[2]....
        /*012c*/ 	.word	0x00000650
        /*0130*/ 	.word	0x000000ff
        /*0134*/ 	.word	0x00000008
        /*0138*/ 	.short	0x0100
        /*013a*/ 	.byte	0x04
	.zero		1


	//   ....[3]....
        /*013c*/ 	.word	0x00000660
        /*0140*/ 	.word	0x000000ff
        /*0144*/ 	.word	0x00000048
        /*0148*/ 	.short	0x0100
        /*014a*/ 	.byte	0x04
	.zero		1


	//   ....[4]....
        /*014c*/ 	.word	0x00000670
        /*0150*/ 	.word	0x000000ff
        /*0154*/ 	.word	0x00000010
        /*0158*/ 	.short	0x0100
        /*015a*/ 	.byte	0x04
	.zero		1


	//   ....[5]....
        /*015c*/ 	.word	0x00000680
        /*0160*/ 	.word	0x000000ff
        /*0164*/ 	.word	0x00000050
        /*0168*/ 	.short	0x0100
        /*016a*/ 	.byte	0x04
	.zero		1


	//   ....[6]....
        /*016c*/ 	.word	0x00000690
        /*0170*/ 	.word	0x000000ff
        /*0174*/ 	.word	0x00000018
        /*0178*/ 	.short	0x0100
        /*017a*/ 	.byte	0x04
	.zero		1


	//   ....[7]....
        /*017c*/ 	.word	0x000006a0
        /*0180*/ 	.word	0x000000ff
        /*0184*/ 	.word	0x00000058
        /*0188*/ 	.short	0x0100
        /*018a*/ 	.byte	0x04
	.zero		1


	//   ....[8]....
        /*018c*/ 	.word	0x000006b0
        /*0190*/ 	.word	0x000000ff
        /*0194*/ 	.word	0x00000020
        /*0198*/ 	.short	0x0100
        /*019a*/ 	.byte	0x04
	.zero		1


	//   ....[9]....
        /*019c*/ 	.word	0x000006c0
        /*01a0*/ 	.word	0x000000ff
        /*01a4*/ 	.word	0x00000060
        /*01a8*/ 	.short	0x0100
        /*01aa*/ 	.byte	0x04
	.zero		1


	//   ....[10]....
        /*01ac*/ 	.word	0x000006d0
        /*01b0*/ 	.word	0x000000ff
        /*01b4*/ 	.word	0x00000028
        /*01b8*/ 	.short	0x0100
        /*01ba*/ 	.byte	0x04
	.zero		1


	//   ....[11]....
        /*01bc*/ 	.word	0x000006e0
        /*01c0*/ 	.word	0x000000ff
        /*01c4*/ 	.word	0x00000068
        /*01c8*/ 	.short	0x0100
        /*01ca*/ 	.byte	0x04
	.zero		1


	//   ....[12]....
        /*01cc*/ 	.word	0x000006f0
        /*01d0*/ 	.word	0x000000ff
        /*01d4*/ 	.word	0x00000030
        /*01d8*/ 	.short	0x0100
        /*01da*/ 	.byte	0x04
	.zero		1


	//   ....[13]....
        /*01dc*/ 	.word	0x00000700
        /*01e0*/ 	.word	0x000000ff
        /*01e4*/ 	.word	0x00000070
        /*01e8*/ 	.short	0x0100
        /*01ea*/ 	.byte	0x04
	.zero		1


	//   ....[14]....
        /*01ec*/ 	.word	0x00000710
        /*01f0*/ 	.word	0x000000ff
        /*01f4*/ 	.word	0x00000038
        /*01f8*/ 	.short	0x0100
        /*01fa*/ 	.byte	0x04
	.zero		1


	//   ....[15]....
        /*01fc*/ 	.word	0x00000720
        /*0200*/ 	.word	0x000000ff
        /*0204*/ 	.word	0x00000078
        /*0208*/ 	.short	0x0100
        /*020a*/ 	.byte	0x04
	.zero		1


	//   ....[16]....
        /*020c*/ 	.word	0x00000860
        /*0210*/ 	.word	0x000000ff
        /*0214*/ 	.word	0x00000080
        /*0218*/ 	.short	0x0100
        /*021a*/ 	.byte	0x04
	.zero		1


	//   ....[17]....
        /*021c*/ 	.word	0x00000870
        /*0220*/ 	.word	0x000000ff
        /*0224*/ 	.word	0x000000a0
        /*0228*/ 	.short	0x0100
        /*022a*/ 	.byte	0x04
	.zero		1


	//   ....[18]....
        /*022c*/ 	.word	0x00000880
        /*0230*/ 	.word	0x000000ff
        /*0234*/ 	.word	0x00000088
        /*0238*/ 	.short	0x0100
        /*023a*/ 	.byte	0x04
	.zero		1


	//   ....[19]....
        /*023c*/ 	.word	0x00000890
        /*0240*/ 	.word	0x000000ff
        /*0244*/ 	.word	0x000000a8
        /*0248*/ 	.short	0x0100
        /*024a*/ 	.byte	0x04
	.zero		1


	//   ....[20]....
        /*024c*/ 	.word	0x000008a0
        /*0250*/ 	.word	0x000000ff
        /*0254*/ 	.word	0x00000090
        /*0258*/ 	.short	0x0100
        /*025a*/ 	.byte	0x04
	.zero		1


	//   ....[21]....
        /*025c*/ 	.word	0x000008b0
        /*0260*/ 	.word	0x000000ff
        /*0264*/ 	.word	0x000000b0
        /*0268*/ 	.short	0x0100
        /*026a*/ 	.byte	0x04
	.zero		1


	//   ....[22]....
        /*026c*/ 	.word	0x000008c0
        /*0270*/ 	.word	0x000000ff
        /*0274*/ 	.word	0x00000098
        /*0278*/ 	.short	0x0100
        /*027a*/ 	.byte	0x04
	.zero		1


	//   ....[23]....
        /*027c*/ 	.word	0x000008d0
        /*0280*/ 	.word	0x000000ff
        /*0284*/ 	.word	0x000000b8
        /*0288*/ 	.short	0x0100
        /*028a*/ 	.byte	0x04
	.zero		1


	//   ....[24]....
        /*028c*/ 	.word	0x000009c0
        /*0290*/ 	.word	0x000000ff
        /*0294*/ 	.word	0x000000c0
        /*0298*/ 	.short	0x0100
        /*029a*/ 	.byte	0x06
	.zero		1


	//   ....[25]....
        /*029c*/ 	.word	0x000009d0
        /*02a0*/ 	.word	0x000000ff
        /*02a4*/ 	.word	0x000000c8
        /*02a8*/ 	.short	0x0100
        /*02aa*/ 	.byte	0x06
	.zero		1


	//   ....[26]....
        /*02ac*/ 	.word	0x00000b10
        /*02b0*/ 	.word	0x000000ff
        /*02b4*/ 	.word	0x000000d0
        /*02b8*/ 	.short	0x0100
        /*02ba*/ 	.byte	0x06
	.zero		1


	//   ....[27]....
        /*02bc*/ 	.word	0x00000b20
        /*02c0*/ 	.word	0x000000ff
        /*02c4*/ 	.word	0x000000e0
        /*02c8*/ 	.short	0x0100
        /*02ca*/ 	.byte	0x06
	.zero		1


	//   ....[28]....
        /*02cc*/ 	.word	0x00000b30
        /*02d0*/ 	.word	0x000000ff
        /*02d4*/ 	.word	0x000000d8
        /*02d8*/ 	.short	0x0100
        /*02da*/ 	.byte	0x06
	.zero		1


	//   ....[29]....
        /*02dc*/ 	.word	0x00000b40
        /*02e0*/ 	.word	0x000000ff
        /*02e4*/ 	.word	0x000000e8
        /*02e8*/ 	.short	0x0100
        /*02ea*/ 	.byte	0x06
	.zero		1


	//   ....[30]....
        /*02ec*/ 	.word	0x00000c70
        /*02f0*/ 	.word	0x000000ff
        /*02f4*/ 	.word	0x000000f0
        /*02f8*/ 	.short	0x0100
        /*02fa*/ 	.byte	0x04
	.zero		1


	//   ....[31]....
        /*02fc*/ 	.word	0x00000c80
        /*0300*/ 	.word	0x000000ff
        /*0304*/ 	.word	0x00000110
        /*0308*/ 	.short	0x0100
        /*030a*/ 	.byte	0x04
	.zero		1


	//   ....[32]....
        /*030c*/ 	.word	0x00000c90
        /*0310*/ 	.word	0x000000ff
        /*0314*/ 	.word	0x000000f8
        /*0318*/ 	.short	0x0100
        /*031a*/ 	.byte	0x04
	.zero		1


	//   ....[33]....
        /*031c*/ 	.word	0x00000ca0
        /*0320*/ 	.word	0x000000ff
        /*0324*/ 	.word	0x00000118
        /*0328*/ 	.short	0x0100
        /*032a*/ 	.byte	0x04
	.zero		1


	//   ....[34]....
        /*032c*/ 	.word	0x00000cb0
        /*0330*/ 	.word	0x000000ff
        /*0334*/ 	.word	0x00000100
        /*0338*/ 	.short	0x0100
        /*033a*/ 	.byte	0x04
	.zero		1


	//   ....[35]....
        /*033c*/ 	.word	0x00000cc0
        /*0340*/ 	.word	0x000000ff
        /*0344*/ 	.word	0x00000120
        /*0348*/ 	.short	0x0100
        /*034a*/ 	.byte	0x04
	.zero		1


	//   ....[36]....
        /*034c*/ 	.word	0x00000cd0
        /*0350*/ 	.word	0x000000ff
        /*0354*/ 	.word	0x00000108
        /*0358*/ 	.short	0x0100
        /*035a*/ 	.byte	0x04
	.zero		1


	//   ....[37]....
        /*035c*/ 	.word	0x00000ce0
        /*0360*/ 	.word	0x000000ff
        /*0364*/ 	.word	0x00000128
        /*0368*/ 	.short	0x0100
        /*036a*/ 	.byte	0x04
	.zero		1


	//   ....[38]....
        /*036c*/ 	.word	0x00000dd0
        /*0370*/ 	.word	0x000000ff
        /*0374*/ 	.word	0x00000130
        /*0378*/ 	.short	0x0100
        /*037a*/ 	.byte	0x04
	.zero		1


	//   ....[39]....
        /*037c*/ 	.word	0x00000de0
        /*0380*/ 	.word	0x000000ff
        /*0384*/ 	.word	0x00000140
        /*0388*/ 	.short	0x0100
        /*038a*/ 	.byte	0x04
	.zero		1


	//   ....[40]....
        /*038c*/ 	.word	0x00000df0
        /*0390*/ 	.word	0x000000ff
        /*0394*/ 	.word	0x00000138
        /*0398*/ 	.short	0x0100
        /*039a*/ 	.byte	0x04
	.zero		1


	//   ....[41]....
        /*039c*/ 	.word	0x00000e00
        /*03a0*/ 	.word	0x000000ff
        /*03a4*/ 	.word	0x00000148
        /*03a8*/ 	.short	0x0100
        /*03aa*/ 	.byte	0x04
	.zero		1


	//   ....[42]....
        /*03ac*/ 	.word	0x00001990
        /*03b0*/ 	.word	0x00000000
        /*03b4*/ 	.word	0x00000140
        /*03b8*/ 	.short	0x010a
        /*03ba*/ 	.byte	0xff
	.zero		1


	//   ....[43]....
        /*03bc*/ 	.word	0x000019c0
        /*03c0*/ 	.word	0x00000000
        /*03c4*/ 	.word	0x00000130
        /*03c8*/ 	.short	0x0101
        /*03ca*/ 	.byte	0xff
	.zero		1


	//   ....[44]....
        /*03cc*/ 	.word	0x00001a70
        /*03d0*/ 	.word	0x000000ff
        /*03d4*/ 	.word	0x00000040
        /*03d8*/ 	.short	0x010a
        /*03da*/ 	.byte	0x04
	.zero		1


	//   ....[45]....
        /*03dc*/ 	.word	0x00001af0
        /*03e0*/ 	.word	0x000000ff
        /*03e4*/ 	.word	0x00000040
        /*03e8*/ 	.short	0x010a
        /*03ea*/ 	.byte	0x21
	.zero		1


	//   ....[46]....
        /*03ec*/ 	.word	0x00001c80
        /*03f0*/ 	.word	0x000000ff
        /*03f4*/ 	.word	0x00000040
        /*03f8*/ 	.short	0x010a
        /*03fa*/ 	.byte	0x08
	.zero		1


	//   ....[47]....
        /*03fc*/ 	.word	0x00001db0
        /*0400*/ 	.word	0x000000ff
        /*0404*/ 	.word	0x000000c8
        /*0408*/ 	.short	0x0101
        /*040a*/ 	.byte	0x07
	.zero		1


	//   ....[48]....
        /*040c*/ 	.word	0x00001dd0
        /*0410*/ 	.word	0x000000ff
        /*0414*/ 	.word	0x00000040
        /*0418*/ 	.short	0x010a
        /*041a*/ 	.byte	0x04
	.zero		1


	//   ....[49]....
        /*041c*/ 	.word	0x00001e50
        /*0420*/ 	.word	0x000000ff
        /*0424*/ 	.word	0x00000040
        /*0428*/ 	.short	0x010a
        /*042a*/ 	.byte	0x11
	.zero		1


	//   ....[50]....
        /*042c*/ 	.word	0x00001fe0
        /*0430*/ 	.word	0x000000ff
        /*0434*/ 	.word	0x00000040
        /*0438*/ 	.short	0x010a
        /*043a*/ 	.byte	0x06
	.zero		1


	//   ....[51]....
        /*043c*/ 	.word	0x00002120
        /*0440*/ 	.word	0x00000003
        /*0444*/ 	.word	0x000000d0
        /*0448*/ 	.short	0x010a
        /*044a*/ 	.byte	0xff
	.zero		1


	//   ....[52]....
        /*044c*/ 	.word	0x00002270
        /*0450*/ 	.word	0x00000000
        /*0454*/ 	.word	0x00000000
        /*0458*/ 	.short	0x0101
        /*045a*/ 	.byte	0xff
	.zero		1


	//   ....[53]....
        /*045c*/ 	.word	0x00002830
        /*0460*/ 	.word	0x000000ff
        /*0464*/ 	.word	0x00000000
        /*0468*/ 	.short	0x010a
        /*046a*/ 	.byte	0x04
	.zero		1


	//   ....[54]....
        /*046c*/ 	.word	0x000028c0
        /*0470*/ 	.word	0x000000ff
        /*0474*/ 	.word	0x00000000
        /*0478*/ 	.short	0x010a
        /*047a*/ 	.byte	0x05
	.zero		1


	//   ....[55]....
        /*047c*/ 	.word	0x00002950
        /*0480*/ 	.word	0x000000ff
        /*0484*/ 	.word	0x00000000
        /*0488*/ 	.short	0x010a
        /*048a*/ 	.byte	0x05
	.zero		1


	//   ....[56]....
        /*048c*/ 	.word	0x000029e0
        /*0490*/ 	.word	0x000000ff
        /*0494*/ 	.word	0x00000000
        /*0498*/ 	.short	0x010a
        /*049a*/ 	.byte	0x05
	.zero		1


	//   ....[57]....
        /*049c*/ 	.word	0x00002a70
        /*04a0*/ 	.word	0x000000ff
        /*04a4*/ 	.word	0x00000000
        /*04a8*/ 	.short	0x010a
        /*04aa*/ 	.byte	0x05
	.zero		1


	//   ....[58]....
        /*04ac*/ 	.word	0x00002b00
        /*04b0*/ 	.word	0x000000ff
        /*04b4*/ 	.word	0x00000000
        /*04b8*/ 	.short	0x010a
        /*04ba*/ 	.byte	0x05
	.zero		1


	//   ....[59]....
        /*04bc*/ 	.word	0x00002b90
        /*04c0*/ 	.word	0x000000ff
        /*04c4*/ 	.word	0x00000000
        /*04c8*/ 	.short	0x010a
        /*04ca*/ 	.byte	0x05
	.zero		1


	//   ....[60]....
        /*04cc*/ 	.word	0x00002c30
        /*04d0*/ 	.word	0x00000000
        /*04d4*/ 	.word	0x00000000
        /*04d8*/ 	.short	0x010a
        /*04da*/ 	.byte	0xff
	.zero		1


	//   ....[61]....
        /*04dc*/ 	.word	0x00002d70
        /*04e0*/ 	.word	0x00000002
        /*04e4*/ 	.word	0x00000130
        /*04e8*/ 	.short	0x010a
        /*04ea*/ 	.byte	0xff
	.zero		1


	//   ....[62]....
        /*04ec*/ 	.word	0x00002de0
        /*04f0*/ 	.word	0x00000002
        /*04f4*/ 	.word	0x00000000
        /*04f8*/ 	.short	0x0101
        /*04fa*/ 	.byte	0xff
	.zero		1


	//   ....[63]....
        /*04fc*/ 	.word	0x00002e00
        /*0500*/ 	.word	0x000000ff
        /*0504*/ 	.word	0x000000e0
        /*0508*/ 	.short	0x010a
        /*050a*/ 	.byte	0x04
	.zero		1


	//   ....[64]....
        /*050c*/ 	.word	0x00002f20
        /*0510*/ 	.word	0x00000002
        /*0514*/ 	.word	0x000000d0
        /*0518*/ 	.short	0x010a
        /*051a*/ 	.byte	0xff
	.zero		1


	//   ....[65]....
        /*051c*/ 	.word	0x00003020
        /*0520*/ 	.word	0x00000002
        /*0524*/ 	.word	0x00000000
        /*0528*/ 	.short	0x0101
        /*052a*/ 	.byte	0xff
	.zero		1


	//   ....[66]....
        /*052c*/ 	.word	0x000030b0
        /*0530*/ 	.word	0x000000ff
        /*0534*/ 	.word	0x000000e0
        /*0538*/ 	.short	0x0106
        /*053a*/ 	.byte	0x04
	.zero		1


	//   ....[67]....
        /*053c*/ 	.word	0x000030d0
        /*0540*/ 	.word	0x000000ff
        /*0544*/ 	.word	0x000000e0
        /*0548*/ 	.short	0x010a
        /*054a*/ 	.byte	0x04
	.zero		1


	//   ....[68]....
        /*054c*/ 	.word	0x00003160
        /*0550*/ 	.word	0x000000ff
        /*0554*/ 	.word	0x000000e0
        /*0558*/ 	.short	0x0106
        /*055a*/ 	.byte	0x07
	.zero		1


	//   ....[69]....
        /*055c*/ 	.word	0x000031a0
        /*0560*/ 	.word	0x00000000
        /*0564*/ 	.word	0x000000e0
        /*0568*/ 	.short	0x010a
        /*056a*/ 	.byte	0xff
	.zero		1


	//   ....[70]....
        /*056c*/ 	.word	0x00003700
        /*0570*/ 	.word	0x00000000
        /*0574*/ 	.word	0x000000d0
        /*0578*/ 	.short	0x010a
        /*057a*/ 	.byte	0xff
	.zero		1


	//   ....[71]....
        /*057c*/ 	.word	0x00003800
        /*0580*/ 	.word	0x00000003
        /*0584*/ 	.word	0x00000000
        /*0588*/ 	.short	0x0101
        /*058a*/ 	.byte	0xff
	.zero		1


	//   ....[72]....
        /*058c*/ 	.word	0x00003810
        /*0590*/ 	.word	0x000000ff
        /*0594*/ 	.word	0x00000000
        /*0598*/ 	.short	0x010a
        /*059a*/ 	.byte	0x04
	.zero		1


	//   ....[73]....
        /*059c*/ 	.word	0x00003890
        /*05a0*/ 	.word	0x000000ff
        /*05a4*/ 	.word	0x00000110
        /*05a8*/ 	.short	0x010a
        /*05aa*/ 	.byte	0x1f
	.zero		1


	//   ....[74]....
        /*05ac*/ 	.word	0x00003970
        /*05b0*/ 	.word	0x000000ff
        /*05b4*/ 	.word	0x00000000
        /*05b8*/ 	.short	0x010a
        /*05ba*/ 	.byte	0x05
	.zero		1


	//   ....[75]....
        /*05bc*/ 	.word	0x00003ab0
        /*05c0*/ 	.word	0x000000ff
        /*05c4*/ 	.word	0x00000000
        /*05c8*/ 	.short	0x010a
        /*05ca*/ 	.byte	0x04
	.zero		1


	//   ....[76]....
        /*05cc*/ 	.word	0x00003d40
        /*05d0*/ 	.word	0x000000ff
        /*05d4*/ 	.word	0x00000000
        /*05d8*/ 	.short	0x010a
        /*05da*/ 	.byte	0x04
	.zero		1


	//   ....[77]....
        /*05dc*/ 	.word	0x00003dd0
        /*05e0*/ 	.word	0x000000ff
        /*05e4*/ 	.word	0x00000000
        /*05e8*/ 	.short	0x010a
        /*05ea*/ 	.byte	0x05
	.zero		1


	//   ....[78]....
        /*05ec*/ 	.word	0x00003e60
        /*05f0*/ 	.word	0x000000ff
        /*05f4*/ 	.word	0x00000000
        /*05f8*/ 	.short	0x010a
        /*05fa*/ 	.byte	0x05
	.zero		1


	//   ....[79]....
        /*05fc*/ 	.word	0x00003ef0
        /*0600*/ 	.word	0x000000ff
        /*0604*/ 	.word	0x00000000
        /*0608*/ 	.short	0x010a
        /*060a*/ 	.byte	0x04
	.zero		1


	//   ....[80]....
        /*060c*/ 	.word	0x00004400
        /*0610*/ 	.word	0x0000000c
        /*0614*/ 	.word	0x000000d0
        /*0618*/ 	.short	0x010a
        /*061a*/ 	.byte	0xff
	.zero		1


	//   ....[81]....
        /*061c*/ 	.word	0x00004570
        /*0620*/ 	.word	0x00000000
        /*0624*/ 	.word	0x00000000
        /*0628*/ 	.short	0x0101
        /*062a*/ 	.byte	0xff
	.zero		1


	//   ....[82]....
        /*062c*/ 	.word	0x00004a00
        /*0630*/ 	.word	0x000000ff
        /*0634*/ 	.word	0x000000c8
        /*0638*/ 	.short	0x010a
        /*063a*/ 	.byte	0x15
	.zero		1


	//   ....[83]....
        /*063c*/ 	.word	0x00004b80
        /*0640*/ 	.word	0x000000ff
        /*0644*/ 	.word	0x000000a0
        /*0648*/ 	.short	0x010a
        /*064a*/ 	.byte	0x15
	.zero		1


	//   ....[84]....
        /*064c*/ 	.word	0x00004cf0
        /*0650*/ 	.word	0x000000ff
        /*0654*/ 	.word	0x00000080
        /*0658*/ 	.short	0x010b
        /*065a*/ 	.byte	0x15
	.zero		1


	//   ....[85]....
        /*065c*/ 	.word	0x00004d00
        /*0660*/ 	.word	0x000000ff
        /*0664*/ 	.word	0x00000000
        /*0668*/ 	.short	0x0101
        /*066a*/ 	.byte	0x28
	.zero		1


	//   ....[86]....
        /*066c*/ 	.word	0x00004d10
        /*0670*/ 	.word	0x000000ff
        /*0674*/ 	.word	0x000000a8
        /*0678*/ 	.short	0x010a
        /*067a*/ 	.byte	0x15
	.zero		1


	//   ....[87]....
        /*067c*/ 	.word	0x00004e60
        /*0680*/ 	.word	0x000000ff
        /*0684*/ 	.word	0x00000088
        /*0688*/ 	.short	0x010b
        /*068a*/ 	.byte	0x15
	.zero		1


	//   ....[88]....
        /*068c*/ 	.word	0x00004e70
        /*0690*/ 	.word	0x000000ff
        /*0694*/ 	.word	0x00000000
        /*0698*/ 	.short	0x0101
        /*069a*/ 	.byte	0x27
	.zero		1


	//   ....[89]....
        /*069c*/ 	.word	0x00004e80
        /*06a0*/ 	.word	0x000000ff
        /*06a4*/ 	.word	0x000000b0
        /*06a8*/ 	.short	0x010a
        /*06aa*/ 	.byte	0x15
	.zero		1


	//   ....[90]....
        /*06ac*/ 	.word	0x00004fc0
        /*06b0*/ 	.word	0x000000ff
        /*06b4*/ 	.word	0x00000090
        /*06b8*/ 	.short	0x010b
        /*06ba*/ 	.byte	0x15
	.zero		1


	//   ....[91]....
        /*06bc*/ 	.word	0x00004fd0
        /*06c0*/ 	.word	0x000000ff
        /*06c4*/ 	.word	0x00000000
        /*06c8*/ 	.short	0x0101
        /*06ca*/ 	.byte	0x26
	.zero		1


	//   ....[92]....
        /*06cc*/ 	.word	0x00004fe0
        /*06d0*/ 	.word	0x000000ff
        /*06d4*/ 	.word	0x000000b8
        /*06d8*/ 	.short	0x010a
        /*06da*/ 	.byte	0x15
	.zero		1


	//   ....[93]....
        /*06dc*/ 	.word	0x000051e0
        /*06e0*/ 	.word	0x000000ff
        /*06e4*/ 	.word	0x00000098
        /*06e8*/ 	.short	0x010b
        /*06ea*/ 	.byte	0x15
	.zero		1


	//   ....[94]....
        /*06ec*/ 	.word	0x000051f0
        /*06f0*/ 	.word	0x000000ff
        /*06f4*/ 	.word	0x00000000
        /*06f8*/ 	.short	0x0101
        /*06fa*/ 	.byte	0x25
	.zero		1


	//   ....[95]....
        /*06fc*/ 	.word	0x00005220
        /*0700*/ 	.word	0x000000ff
        /*0704*/ 	.word	0x000000a0
        /*0708*/ 	.short	0x010a
        /*070a*/ 	.byte	0x15
	.zero		1


	//   ....[96]....
        /*070c*/ 	.word	0x00005240
        /*0710*/ 	.word	0x000000ff
        /*0714*/ 	.word	0x000000a8
        /*0718*/ 	.short	0x010a
        /*071a*/ 	.byte	0x15
	.zero		1


	//   ....[97]....
        /*071c*/ 	.word	0x00005260
        /*0720*/ 	.word	0x000000ff
        /*0724*/ 	.word	0x000000b0
        /*0728*/ 	.short	0x010a
        /*072a*/ 	.byte	0x15
	.zero		1


	//   ....[98]....
        /*072c*/ 	.word	0x000052a0
        /*0730*/ 	.word	0x00000000
        /*0734*/ 	.word	0x000000b8
        /*0738*/ 	.short	0x010a
        /*073a*/ 	.byte	0xff
	.zero		1


	//   ....[99]....
        /*073c*/ 	.word	0x000055f0
        /*0740*/ 	.word	0x00000003
        /*0744*/ 	.word	0x000000d0
        /*0748*/ 	.short	0x010a
        /*074a*/ 	.byte	0xff
	.zero		1


	//   ....[100]....
        /*074c*/ 	.word	0x00005770
        /*0750*/ 	.word	0x00000000
        /*0754*/ 	.word	0x00000000
        /*0758*/ 	.short	0x0101
        /*075a*/ 	.byte	0xff
	.zero		1


	//   ....[101]....
        /*075c*/ 	.word	0x000062e0
        /*0760*/ 	.word	0x000000ff
        /*0764*/ 	.word	0x00000080
        /*0768*/ 	.short	0x010a
        /*076a*/ 	.byte	0x2c
	.zero		1


	//   ....[102]....
        /*076c*/ 	.word	0x00006320
        /*0770*/ 	.word	0x00000047
        /*0774*/ 	.word	0x000000f0
        /*0778*/ 	.short	0x010a
        /*077a*/ 	.byte	0xff
	.zero		1


	//   ....[103]....
        /*077c*/ 	.word	0x000064a0
        /*0780*/ 	.word	0x000000ff
        /*0784*/ 	.word	0x00000080
        /*0788*/ 	.short	0x010a
        /*078a*/ 	.byte	0x2c
	.zero		1


	//   ....[104]....
        /*078c*/ 	.word	0x000065a0
        /*0790*/ 	.word	0x00000047
        /*0794*/ 	.word	0x000000f0
        /*0798*/ 	.short	0x010a
        /*079a*/ 	.byte	0xff
	.zero		1


	//   ....[105]....
        /*079c*/ 	.word	0x00006ba0
        /*07a0*/ 	.word	0x00000000
        /*07a4*/ 	.word	0x00000000
        /*07a8*/ 	.short	0x0101
        /*07aa*/ 	.byte	0xff
	.zero		1


	//   ....[106]....
        /*07ac*/ 	.word	0x00006bb0
        /*07b0*/ 	.word	0x00000002
        /*07b4*/ 	.word	0x00000080
        /*07b8*/ 	.short	0x010a
        /*07ba*/ 	.byte	0xff
	.zero		1


	//   ....[107]....
        /*07bc*/ 	.word	0x00006c80
        /*07c0*/ 	.word	0x00000002
        /*07c4*/ 	.word	0x00000080
        /*07c8*/ 	.short	0x010a
        /*07ca*/ 	.byte	0xff
	.zero		1


	//   ....[108]....
        /*07cc*/ 	.word	0x00007310
        /*07d0*/ 	.word	0x00000014
        /*07d4*/ 	.word	0x00000000
        /*07d8*/ 	.short	0x0101
        /*07da*/ 	.byte	0xff
	.zero		1


	//   ....[109]....
        /*07dc*/ 	.word	0x00007330
        /*07e0*/ 	.word	0x00000000
        /*07e4*/ 	.word	0x00000080
        /*07e8*/ 	.short	0x010a
        /*07ea*/ 	.byte	0xff
	.zero		1


	//   ....[110]....
        /*07ec*/ 	.word	0x000073f0
        /*07f0*/ 	.word	0x00000000
        /*07f4*/ 	.word	0x00000080
        /*07f8*/ 	.short	0x010a
        /*07fa*/ 	.byte	0xff
	.zero		1


	//   ....[111]....
        /*07fc*/ 	.word	0x00007a70
        /*0800*/ 	.word	0x00000014
        /*0804*/ 	.word	0x00000000
        /*0808*/ 	.short	0x0101
        /*080a*/ 	.byte	0xff
	.zero		1


	//   ....[112]....
        /*080c*/ 	.word	0x00007a90
        /*0810*/ 	.word	0x00000002
        /*0814*/ 	.word	0x00000080
        /*0818*/ 	.short	0x010a
        /*081a*/ 	.byte	0xff
	.zero		1


	//   ....[113]....
        /*081c*/ 	.word	0x00007b50
        /*0820*/ 	.word	0x00000002
        /*0824*/ 	.word	0x00000080
        /*0828*/ 	.short	0x010a
        /*082a*/ 	.byte	0xff
	.zero		1


	//   ....[114]....
        /*082c*/ 	.word	0x00007f50
        /*0830*/ 	.word	0x000000ff
        /*0834*/ 	.word	0x00000000
        /*0838*/ 	.short	0x0101
        /*083a*/ 	.byte	0x04
	.zero		1


	//   ....[115]....
        /*083c*/ 	.word	0x00008250
        /*0840*/ 	.word	0x00000000
        /*0844*/ 	.word	0x00000000
        /*0848*/ 	.short	0x0101
        /*084a*/ 	.byte	0xff
	.zero		1


	//   ....[116]....
        /*084c*/ 	.word	0x00008500
        /*0850*/ 	.word	0x000000ff
        /*0854*/ 	.word	0x00000000
        /*0858*/ 	.short	0x0101
        /*085a*/ 	.byte	0x04
	.zero		1


	//   ....[117]....
        /*085c*/ 	.word	0x00008520
        /*0860*/ 	.word	0x00000000
        /*0864*/ 	.word	0x00000140
        /*0868*/ 	.short	0x010a
        /*086a*/ 	.byte	0xff
	.zero		1


	//   ....[118]....
        /*086c*/ 	.word	0x00008580
        /*0870*/ 	.word	0x00000000
        /*0874*/ 	.word	0x00000040
        /*0878*/ 	.short	0x010a
        /*087a*/ 	.byte	0xff
	.zero		1


	//   ....[119]....
        /*087c*/ 	.word	0x000085e0
        /*0880*/ 	.word	0x00000000
        /*0884*/ 	.word	0x00000040
        /*0888*/ 	.short	0x010a
        /*088a*/ 	.byte	0xff
	.zero		1


	//   ....[120]....
        /*088c*/ 	.word	0x00008630
        /*0890*/ 	.word	0x00000003
        /*0894*/ 	.word	0x000000d0
        /*0898*/ 	.short	0x010a
        /*089a*/ 	.byte	0xff
	.zero		1


	//   ....[121]....
        /*089c*/ 	.word	0x00008690
        /*08a0*/ 	.word	0x00000000
        /*08a4*/ 	.word	0x00000000
        /*08a8*/ 	.short	0x010a
        /*08aa*/ 	.byte	0xff
	.zero		1


	//   ....[122]....
        /*08ac*/ 	.word	0x000086f0
        /*08b0*/ 	.word	0x00000000
        /*08b4*/ 	.word	0x00000000
        /*08b8*/ 	.short	0x010a
        /*08ba*/ 	.byte	0xff
	.zero		1


	//   ....[123]....
        /*08bc*/ 	.word	0x00008750
        /*08c0*/ 	.word	0x00000000
        /*08c4*/ 	.word	0x00000000
        /*08c8*/ 	.short	0x010a
        /*08ca*/ 	.byte	0xff
	.zero		1


	//   ....[124]....
        /*08cc*/ 	.word	0x000087b0
        /*08d0*/ 	.word	0x00000000
        /*08d4*/ 	.word	0x00000000
        /*08d8*/ 	.short	0x010a
        /*08da*/ 	.byte	0xff
	.zero		1


	//   ....[125]....
        /*08dc*/ 	.word	0x00008810
        /*08e0*/ 	.word	0x00000000
        /*08e4*/ 	.word	0x00000000
        /*08e8*/ 	.short	0x010a
        /*08ea*/ 	.byte	0xff
	.zero		1


	//   ....[126]....
        /*08ec*/ 	.word	0x00008870
        /*08f0*/ 	.word	0x00000000
        /*08f4*/ 	.word	0x00000000
        /*08f8*/ 	.short	0x010a
        /*08fa*/ 	.byte	0xff
	.zero		1


	//   ....[127]....
        /*08fc*/ 	.word	0x000088d0
        /*0900*/ 	.word	0x00000000
        /*0904*/ 	.word	0x00000000
        /*0908*/ 	.short	0x010a
        /*090a*/ 	.byte	0xff
	.zero		1


	//   ....[128]....
        /*090c*/ 	.word	0x00008920
        /*0910*/ 	.word	0x00000002
        /*0914*/ 	.word	0x00000130
        /*0918*/ 	.short	0x010a
        /*091a*/ 	.byte	0xff
	.zero		1


	//   ....[129]....
        /*091c*/ 	.word	0x00008980
        /*0920*/ 	.word	0x00000002
        /*0924*/ 	.word	0x000000e0
        /*0928*/ 	.short	0x010a
        /*092a*/ 	.byte	0xff
	.zero		1


	//   ....[130]....
        /*092c*/ 	.word	0x000089d0
        /*0930*/ 	.word	0x00000002
        /*0934*/ 	.word	0x000000d0
        /*0938*/ 	.short	0x010a
        /*093a*/ 	.byte	0xff
	.zero		1


	//   ....[131]....
        /*093c*/ 	.word	0x00008a30
        /*0940*/ 	.word	0x00000000
        /*0944*/ 	.word	0x000000e0
        /*0948*/ 	.short	0x010a
        /*094a*/ 	.byte	0xff
	.zero		1


	//   ....[132]....
        /*094c*/ 	.word	0x00008a80
        /*0950*/ 	.word	0x00000000
        /*0954*/ 	.word	0x000000d0
        /*0958*/ 	.short	0x010a
        /*095a*/ 	.byte	0xff
	.zero		1


	//   ....[133]....
        /*095c*/ 	.word	0x00008ae0
        /*0960*/ 	.word	0x00000002
        /*0964*/ 	.word	0x00000110
        /*0968*/ 	.short	0x010a
        /*096a*/ 	.byte	0xff
	.zero		1


	//   ....[134]....
        /*096c*/ 	.word	0x00008b40
        /*0970*/ 	.word	0x00000000
        /*0974*/ 	.word	0x00000000
        /*0978*/ 	.short	0x010a
        /*097a*/ 	.byte	0xff
	.zero		1


	//   ....[135]....
        /*097c*/ 	.word	0x00008ba0
        /*0980*/ 	.word	0x00000000
        /*0984*/ 	.word	0x00000000
        /*0988*/ 	.short	0x010a
        /*098a*/ 	.byte	0xff
	.zero		1


	//   ....[136]....
        /*098c*/ 	.word	0x00008c00
        /*0990*/ 	.word	0x00000000
        /*0994*/ 	.word	0x00000000
        /*0998*/ 	.short	0x010a
        /*099a*/ 	.byte	0xff
	.zero		1


	//   ....[137]....
        /*099c*/ 	.word	0x00008c60
        /*09a0*/ 	.word	0x00000000
        /*09a4*/ 	.word	0x00000000
        /*09a8*/ 	.short	0x010a
        /*09aa*/ 	.byte	0xff
	.zero		1


	//   ....[138]....
        /*09ac*/ 	.word	0x00008cc0
        /*09b0*/ 	.word	0x00000000
        /*09b4*/ 	.word	0x00000000
        /*09b8*/ 	.short	0x010a
        /*09ba*/ 	.byte	0xff
	.zero		1


	//   ....[139]....
        /*09bc*/ 	.word	0x00008d10
        /*09c0*/ 	.word	0x0000000c
        /*09c4*/ 	.word	0x000000d0
        /*09c8*/ 	.short	0x010a
        /*09ca*/ 	.byte	0xff
	.zero		1


	//   ....[140]....
        /*09cc*/ 	.word	0x00008d70
        /*09d0*/ 	.word	0x00000000
        /*09d4*/ 	.word	0x000000c8
        /*09d8*/ 	.short	0x010a
        /*09da*/ 	.byte	0xff
	.zero		1


	//   ....[141]....
        /*09dc*/ 	.word	0x00008dd0
        /*09e0*/ 	.word	0x00000000
        /*09e4*/ 	.word	0x000000a0
        /*09e8*/ 	.short	0x010a
        /*09ea*/ 	.byte	0xff
	.zero		1


	//   ....[142]....
        /*09ec*/ 	.word	0x00008e30
        /*09f0*/ 	.word	0x00000000
        /*09f4*/ 	.word	0x000000a8
        /*09f8*/ 	.short	0x010a
        /*09fa*/ 	.byte	0xff
	.zero		1


	//   ....[143]....
        /*09fc*/ 	.word	0x00008e90
        /*0a00*/ 	.word	0x00000000
        /*0a04*/ 	.word	0x000000b0
        /*0a08*/ 	.short	0x010a
        /*0a0a*/ 	.byte	0xff
	.zero		1


	//   ....[144]....
        /*0a0c*/ 	.word	0x00008ef0
        /*0a10*/ 	.word	0x00000000
        /*0a14*/ 	.word	0x000000b8
        /*0a18*/ 	.short	0x010a
        /*0a1a*/ 	.byte	0xff
	.zero		1


	//   ....[145]....
        /*0a1c*/ 	.word	0x00008f50
        /*0a20*/ 	.word	0x00000000
        /*0a24*/ 	.word	0x000000a0
        /*0a28*/ 	.short	0x010a
        /*0a2a*/ 	.byte	0xff
	.zero		1


	//   ....[146]....
        /*0a2c*/ 	.word	0x00008fb0
        /*0a30*/ 	.word	0x00000000
        /*0a34*/ 	.word	0x000000a8
        /*0a38*/ 	.short	0x010a
        /*0a3a*/ 	.byte	0xff
	.zero		1


	//   ....[147]....
        /*0a3c*/ 	.word	0x00009010
        /*0a40*/ 	.word	0x00000000
        /*0a44*/ 	.word	0x000000b0
        /*0a48*/ 	.short	0x010a
        /*0a4a*/ 	.byte	0xff
	.zero		1


	//   ....[148]....
        /*0a4c*/ 	.word	0x00009060
        /*0a50*/ 	.word	0x00000003
        /*0a54*/ 	.word	0x000000d0
        /*0a58*/ 	.short	0x010a
        /*0a5a*/ 	.byte	0xff
	.zero		1


	//   ....[149]....
        /*0a5c*/ 	.word	0x000090c0
        /*0a60*/ 	.word	0x00000000
        /*0a64*/ 	.word	0x00000080
        /*0a68*/ 	.short	0x010a
        /*0a6a*/ 	.byte	0xff
	.zero		1


	//   ....[150]....
        /*0a6c*/ 	.word	0x00009110
        /*0a70*/ 	.word	0x00000047
        /*0a74*/ 	.word	0x000000f0
        /*0a78*/ 	.short	0x010a
        /*0a7a*/ 	.byte	0xff
	.zero		1


	//   ....[151]....
        /*0a7c*/ 	.word	0x00009160
        /*0a80*/ 	.word	0x00000002
        /*0a84*/ 	.word	0x00000080
        /*0a88*/ 	.short	0x010a
        /*0a8a*/ 	.byte	0xff
	.zero		1


	//   ....[152]....
        /*0a8c*/ 	.word	0x000091b0
        /*0a90*/ 	.word	0x00000000
        /*0a94*/ 	.word	0x00000080
        /*0a98*/ 	.short	0x010a
        /*0a9a*/ 	.byte	0xff
	.zero		1


	//   ....[153]....
        /*0a9c*/ 	.word	0x00009200
        /*0aa0*/ 	.word	0x00000002
        /*0aa4*/ 	.word	0x00000080
        /*0aa8*/ 	.short	0x010a
        /*0aaa*/ 	.byte	0xff
	.zero		1


	//----- nvinfo : EIATTR_NUM_MBARRIERS
	.align		4
.L_47:
        /*0aac*/ 	.byte	0x03, 0x38
        /*0aae*/ 	.short	0x002a


	//----- nvinfo : EIATTR_EXIT_INSTR_OFFSETS
	.align		4
        /*0ab0*/ 	.byte	0x04, 0x1c
        /*0ab2*/ 	.short	(.L_49 - .L_48)


	//   ....[0]....
.L_48:
        /*0ab4*/ 	.word	0x00002c60


	//   ....[1]....
        /*0ab8*/ 	.word	0x00003170


	//   ....[2]....
        /*0abc*/ 	.word	0x000031d0


	//   ....[3]....
        /*0ac0*/ 	.word	0x00004150


	//   ....[4]....
        /*0ac4*/ 	.word	0x000052d0


	//   ....[5]....
        /*0ac8*/ 	.word	0x00005310


	//   ....[6]....
        /*0acc*/ 	.word	0x000083e0


	//   ....[7]....
        /*0ad0*/ 	.word	0x00008460


	//   ....[8]....
        /*0ad4*/ 	.word	0x00008490


	//   ....[9]....
        /*0ad8*/ 	.word	0x00008510


	//----- nvinfo : EIATTR_MAX_THREADS
	.align		4
.L_49:
        /*0adc*/ 	.byte	0x04, 0x05
        /*0ade*/ 	.short	(.L_51 - .L_50)
.L_50:
        /*0ae0*/ 	.word	0x00000100
        /*0ae4*/ 	.word	0x00000001
        /*0ae8*/ 	.word	0x00000001


	//----- nvinfo : EIATTR_CRS_STACK_SIZE
	.align		4
.L_51:
        /*0aec*/ 	.byte	0x04, 0x1e
        /*0aee*/ 	.short	(.L_53 - .L_52)
.L_52:
        /*0af0*/ 	.word	0x00000000


	//----- nvinfo : EIATTR_CBANK_PARAM_SIZE
	.align		4
.L_53:
        /*0af4*/ 	.byte	0x03, 0x19
        /*0af6*/ 	.short	0x0800


	//----- nvinfo : EIATTR_PARAM_CBANK
	.align		4
        /*0af8*/ 	.byte	0x04, 0x0a
        /*0afa*/ 	.short	(.L_55 - .L_54)
	.align		4
.L_54:
        /*0afc*/ 	.word	index@(.nv.constant0._ZN7cutlass13device_kernelINS_4gemm6kernel13GemmUniversalIN4cute5tupleIJiiiiEEENS1_10collective13CollectiveMmaINS1_35MainloopSm100TmaUmmaWarpSpecializedILi8ELi2ELi4ENS5_IJNS4_1CILi1EEENSA_ILi2EEESB_EEEEENS5_IJNSA_ILi64EEENSA_ILi128EEENSA_ILi32EEEEEEfNS5_IJlSB_lEEEfSJ_NS4_8TiledMMAINS4_8MMA_AtomIJNS4_17SM100_MMA_TF32_SSINS_10tfloat32_tESN_fLi64ELi128ELNS4_4UMMA5MajorE0ELSP_0ELNSO_7ScaleInE0ELSQ_0EEEEEENS4_6LayoutINS5_IJSB_SB_SB_EEENS5_IJNSA_ILi0EEESV_SV_EEEEENS5_IJNS4_10UnderscoreESY_SY_EEEEENS4_23SM90_TMA_LOAD_MULTICASTENS4_14ComposedLayoutINS4_7SwizzleILi3ELi4ELi3EEENS4_18smem_ptr_flag_bitsILi32EEENST_INS5_IJNSA_ILi8EEESH_EEENS5_IJSH_SB_EEEEEEEvNS4_8identityENS4_13SM90_TMA_LOADES1B_vS1C_EENS_8epilogue10collective18CollectiveEpilogueINS1F_23Sm100TmaWarpSpecializedILi4ELi2ELi16ELb1ELb0EEEJSI_NS5_IJNST_ISF_SB_EENST_ISH_SB_EEEEEfSJ_fSJ_NS1F_6fusion15FusionCallbacksIS1J_NS1N_17LinearCombinationIffffLNS_15FloatRoundStyleE2EEESI_S1M_JEEENS4_5SM1004TMEM4LOAD26SM100_TMEM_LOAD_16dp128b8xES1D_S1B_NS4_17SM75_U32x4_LDSM_NENS4_14SM90_TMA_STOREES1B_NS4_17SM90_U32x4_STSM_NENS4_39AutoVectorizingCopyWithAssumedAlignmentILi128EEEEEEvvEEEEvNT_6ParamsE)
        /*0b00*/ 	.short	0x0380
        /*0b02*/ 	.short	0x0800


	//----- nvinfo : EIATTR_SW_WAR
	.align		4
.L_55:
        /*0b04*/ 	.byte	0x04, 0x36
        /*0b06*/ 	.short	(.L_57 - .L_56)
.L_56:
        /*0b08*/ 	.word	0x00000008
.L_57:


//--------------------- .nv.callgraph             --------------------------
	.section	.nv.callgraph,"",@"SHT_CUDA_CALLGRAPH"
	.align	4
	.sectionentsize	8
	.align		4
        /*0000*/ 	.word	0x00000000
	.align		4
        /*0004*/ 	.word	0xffffffff
	.align		4
        /*0008*/ 	.word	index@(_ZN7cutlass13device_kernelINS_4gemm6kernel13GemmUniversalIN4cute5tupleIJiiiiEEENS1_10collective13CollectiveMmaINS1_35MainloopSm100TmaUmmaWarpSpecializedILi8ELi2ELi4ENS5_IJNS4_1CILi1EEENSA_ILi2EEESB_EEEEENS5_IJNSA_ILi64EEENSA_ILi128EEENSA_ILi32EEEEEEfNS5_IJlSB_lEEEfSJ_NS4_8TiledMMAINS4_8MMA_AtomIJNS4_17SM100_MMA_TF32_SSINS_10tfloat32_tESN_fLi64ELi128ELNS4_4UMMA5MajorE0ELSP_0ELNSO_7ScaleInE0ELSQ_0EEEEEENS4_6LayoutINS5_IJSB_SB_SB_EEENS5_IJNSA_ILi0EEESV_SV_EEEEENS5_IJNS4_10UnderscoreESY_SY_EEEEENS4_23SM90_TMA_LOAD_MULTICASTENS4_14ComposedLayoutINS4_7SwizzleILi3ELi4ELi3EEENS4_18smem_ptr_flag_bitsILi32EEENST_INS5_IJNSA_ILi8EEESH_EEENS5_IJSH_SB_EEEEEEEvNS4_8identityENS4_13SM90_TMA_LOADES1B_vS1C_EENS_8epilogue10collective18CollectiveEpilogueINS1F_23Sm100TmaWarpSpecializedILi4ELi2ELi16ELb1ELb0EEEJSI_NS5_IJNST_ISF_SB_EENST_ISH_SB_EEEEEfSJ_fSJ_NS1F_6fusion15FusionCallbacksIS1J_NS1N_17LinearCombinationIffffLNS_15FloatRoundStyleE2EEESI_S1M_JEEENS4_5SM1004TMEM4LOAD26SM100_TMEM_LOAD_16dp128b8xES1D_S1B_NS4_17SM75_U32x4_LDSM_NENS4_14SM90_TMA_STOREES1B_NS4_17SM90_U32x4_STSM_NENS4_39AutoVectorizingCopyWithAssumedAlignmentILi128EEEEEEvvEEEEvNT_6ParamsE)
	.align		4
        /*000c*/ 	.word	index@(__assertfail)
	.align		4
        /*0010*/ 	.word	0x00000000
	.align		4
        /*0014*/ 	.word	0xfffffffe
	.align		4
        /*0018*/ 	.word	0x00000000
	.align		4
        /*001c*/ 	.word	0xfffffffd
	.align		4
        /*0020*/ 	.word	0x00000000
	.align		4
        /*0024*/ 	.word	0xfffffffc


//--------------------- .nv.constant4             --------------------------
	.section	.nv.constant4,"a",@progbits
	.align	8
	.align		8
.nv.constant4:
        /*0000*/ 	.dword	__assertfail
	.align		8
        /*0008*/ 	.dword	__unnamed_1
	.align		8
        /*0010*/ 	.dword	__unnamed_2
	.align		8
        /*0018*/ 	.dword	_ZN40_INTERNAL_c4bf7297_4_k_cu_2368d4ab_290624cuda3std3__45__cpo5beginE
	.align		8
        /*0020*/ 	.dword	_ZN40_INTERNAL_c4bf7297_4_k_cu_2368d4ab_290624cuda3std3__45__cpo3endE
	.align		8
        /*0028*/ 	.dword	_ZN40_INTERNAL_c4bf7297_4_k_cu_2368d4ab_290624cuda3std3__45__cpo6cbeginE
	.align		8
        /*0030*/ 	.dword	_ZN40_INTERNAL_c4bf7297_4_k_cu_2368d4ab_290624cuda3std3__45__cpo4cendE
	.align		8
        /*0038*/ 	.dword	_ZN40_INTERNAL_c4bf7297_4_k_cu_2368d4ab_290624cuda3std3__442_GLOBAL__N__c4bf7297_4_k_cu_2368d4ab_290626ignoreE
	.align		8
        /*0040*/ 	.dword	_ZN40_INTERNAL_c4bf7297_4_k_cu_2368d4ab_290624cuda3std3__419piecewise_constructE
	.align		8
        /*0048*/ 	.dword	_ZN40_INTERNAL_c4bf7297_4_k_cu_2368d4ab_290624cuda3std3__48in_placeE
	.align		8
        /*0050*/ 	.dword	_ZN40_INTERNAL_c4bf7297_4_k_cu_2368d4ab_290624cuda3std6ranges3__45__cpo4swapE
	.align		8
        /*0058*/ 	.dword	_ZN40_INTERNAL_c4bf7297_4_k_cu_2368d4ab_290624cuda3std6ranges3__45__cpo9iter_moveE
	.align		8
        /*0060*/ 	.dword	_ZN40_INTERNAL_c4bf7297_4_k_cu_2368d4ab_290624cute7productE
	.align		8
        /*0068*/ 	.dword	_ZN40_INTERNAL_c4bf7297_4_k_cu_2368d4ab_290624cute1_E
	.align		8
        /*0070*/ 	.dword	$str$25
	.align		8
        /*0078*/ 	.dword	$str$26
	.align		8
        /*0080*/ 	.dword	$str$27
	.align		8
        /*0088*/ 	.dword	$str$28


//--------------------- .text._ZN7cutlass13device_kernelINS_4gemm6kernel13GemmUniversalIN4cute5tupleIJiiiiEEENS1_10collective13CollectiveMmaINS1_35MainloopSm100TmaUmmaWarpSpecializedILi8ELi2ELi4ENS5_IJNS4_1CILi1EEENSA_ILi2EEESB_EEEEENS5_IJNSA_ILi64EEENSA_ILi128EEENSA_ILi32EEEEEEfNS5_IJlSB_lEEEfSJ_NS4_8TiledMMAINS4_8MMA_AtomIJNS4_17SM100_MMA_TF32_SSINS_10tfloat32_tESN_fLi64ELi128ELNS4_4UMMA5MajorE0ELSP_0ELNSO_7ScaleInE0ELSQ_0EEEEEENS4_6LayoutINS5_IJSB_SB_SB_EEENS5_IJNSA_ILi0EEESV_SV_EEEEENS5_IJNS4_10UnderscoreESY_SY_EEEEENS4_23SM90_TMA_LOAD_MULTICASTENS4_14ComposedLayoutINS4_7SwizzleILi3ELi4ELi3EEENS4_18smem_ptr_flag_bitsILi32EEENST_INS5_IJNSA_ILi8EEESH_EEENS5_IJSH_SB_EEEEEEEvNS4_8identityENS4_13SM90_TMA_LOADES1B_vS1C_EENS_8epilogue10collective18CollectiveEpilogueINS1F_23Sm100TmaWarpSpecializedILi4ELi2ELi16ELb1ELb0EEEJSI_NS5_IJNST_ISF_SB_EENST_ISH_SB_EEEEEfSJ_fSJ_NS1F_6fusion15FusionCallbacksIS1J_NS1N_17LinearCombinationIffffLNS_15FloatRoundStyleE2EEESI_S1M_JEEENS4_5SM1004TMEM4LOAD26SM100_TMEM_LOAD_16dp128b8xES1D_S1B_NS4_17SM75_U32x4_LDSM_NENS4_14SM90_TMA_STOREES1B_NS4_17SM90_U32x4_STSM_NENS4_39AutoVectorizingCopyWithAssumedAlignmentILi128EEEEEEvvEEEEvNT_6ParamsE --------------------------
	.section	.text._ZN7cutlass13device_kernelINS_4gemm6kernel13GemmUniversalIN4cute5tupleIJiiiiEEENS1_10collective13CollectiveMmaINS1_35MainloopSm100TmaUmmaWarpSpecializedILi8ELi2ELi4ENS5_IJNS4_1CILi1EEENSA_ILi2EEESB_EEEEENS5_IJNSA_ILi64EEENSA_ILi128EEENSA_ILi32EEEEEEfNS5_IJlSB_lEEEfSJ_NS4_8TiledMMAINS4_8MMA_AtomIJNS4_17SM100_MMA_TF32_SSINS_10tfloat32_tESN_fLi64ELi128ELNS4_4UMMA5MajorE0ELSP_0ELNSO_7ScaleInE0ELSQ_0EEEEEENS4_6LayoutINS5_IJSB_SB_SB_EEENS5_IJNSA_ILi0EEESV_SV_EEEEENS5_IJNS4_10UnderscoreESY_SY_EEEEENS4_23SM90_TMA_LOAD_MULTICASTENS4_14ComposedLayoutINS4_7SwizzleILi3ELi4ELi3EEENS4_18smem_ptr_flag_bitsILi32EEENST_INS5_IJNSA_ILi8EEESH_EEENS5_IJSH_SB_EEEEEEEvNS4_8identityENS4_13SM90_TMA_LOADES1B_vS1C_EENS_8epilogue10collective18CollectiveEpilogueINS1F_23Sm100TmaWarpSpecializedILi4ELi2ELi16ELb1ELb0EEEJSI_NS5_IJNST_ISF_SB_EENST_ISH_SB_EEEEEfSJ_fSJ_NS1F_6fusion15FusionCallbacksIS1J_NS1N_17LinearCombinationIffffLNS_15FloatRoundStyleE2EEESI_S1M_JEEENS4_5SM1004TMEM4LOAD26SM100_TMEM_LOAD_16dp128b8xES1D_S1B_NS4_17SM75_U32x4_LDSM_NENS4_14SM90_TMA_STOREES1B_NS4_17SM90_U32x4_STSM_NENS4_39AutoVectorizingCopyWithAssumedAlignmentILi128EEEEEEvvEEEEvNT_6ParamsE,"ax",@progbits
	.align	128
.text._ZN7cutlass13device_kernelINS_4gemm6kernel13GemmUniversalIN4cute5tupleIJiiiiEEENS1_10collective13CollectiveMmaINS1_35MainloopSm100TmaUmmaWarpSpecializedILi8ELi2ELi4ENS5_IJNS4_1CILi1EEENSA_ILi2EEESB_EEEEENS5_IJNSA_ILi64EEENSA_ILi128EEENSA_ILi32EEEEEEfNS5_IJlSB_lEEEfSJ_NS4_8TiledMMAINS4_8MMA_AtomIJNS4_17SM100_MMA_TF32_SSINS_10tfloat32_tESN_fLi64ELi128ELNS4_4UMMA5MajorE0ELSP_0ELNSO_7ScaleInE0ELSQ_0EEEEEENS4_6LayoutINS5_IJSB_SB_SB_EEENS5_IJNSA_ILi0EEESV_SV_EEEEENS5_IJNS4_10UnderscoreESY_SY_EEEEENS4_23SM90_TMA_LOAD_MULTICASTENS4_14ComposedLayoutINS4_7SwizzleILi3ELi4ELi3EEENS4_18smem_ptr_flag_bitsILi32EEENST_INS5_IJNSA_ILi8EEESH_EEENS5_IJSH_SB_EEEEEEEvNS4_8identityENS4_13SM90_TMA_LOADES1B_vS1C_EENS_8epilogue10collective18CollectiveEpilogueINS1F_23Sm100TmaWarpSpecializedILi4ELi2ELi16ELb1ELb0EEEJSI_NS5_IJNST_ISF_SB_EENST_ISH_SB_EEEEEfSJ_fSJ_NS1F_6fusion15FusionCallbacksIS1J_NS1N_17LinearCombinationIffffLNS_15FloatRoundStyleE2EEESI_S1M_JEEENS4_5SM1004TMEM4LOAD26SM100_TMEM_LOAD_16dp128b8xES1D_S1B_NS4_17SM75_U32x4_LDSM_NENS4_14SM90_TMA_STOREES1B_NS4_17SM90_U32x4_STSM_NENS4_39AutoVectorizingCopyWithAssumedAlignmentILi128EEEEEEvvEEEEvNT_6ParamsE:
        .type           _ZN7cutlass13device_kernelINS_4gemm6kernel13GemmUniversalIN4cute5tupleIJiiiiEEENS1_10collective13CollectiveMmaINS1_35MainloopSm100TmaUmmaWarpSpecializedILi8ELi2ELi4ENS5_IJNS4_1CILi1EEENSA_ILi2EEESB_EEEEENS5_IJNSA_ILi64EEENSA_ILi128EEENSA_ILi32EEEEEEfNS5_IJlSB_lEEEfSJ_NS4_8TiledMMAINS4_8MMA_AtomIJNS4_17SM100_MMA_TF32_SSINS_10tfloat32_tESN_fLi64ELi128ELNS4_4UMMA5MajorE0ELSP_0ELNSO_7ScaleInE0ELSQ_0EEEEEENS4_6LayoutINS5_IJSB_SB_SB_EEENS5_IJNSA_ILi0EEESV_SV_EEEEENS5_IJNS4_10UnderscoreESY_SY_EEEEENS4_23SM90_TMA_LOAD_MULTICASTENS4_14ComposedLayoutINS4_7SwizzleILi3ELi4ELi3EEENS4_18smem_ptr_flag_bitsILi32EEENST_INS5_IJNSA_ILi8EEESH_EEENS5_IJSH_SB_EEEEEEEvNS4_8identityENS4_13SM90_TMA_LOADES1B_vS1C_EENS_8epilogue10collective18CollectiveEpilogueINS1F_23Sm100TmaWarpSpecializedILi4ELi2ELi16ELb1ELb0EEEJSI_NS5_IJNST_ISF_SB_EENST_ISH_SB_EEEEEfSJ_fSJ_NS1F_6fusion15FusionCallbacksIS1J_NS1N_17LinearCombinationIffffLNS_15FloatRoundStyleE2EEESI_S1M_JEEENS4_5SM1004TMEM4LOAD26SM100_TMEM_LOAD_16dp128b8xES1D_S1B_NS4_17SM75_U32x4_LDSM_NENS4_14SM90_TMA_STOREES1B_NS4_17SM90_U32x4_STSM_NENS4_39AutoVectorizingCopyWithAssumedAlignmentILi128EEEEEEvvEEEEvNT_6ParamsE,@function
        .size           _ZN7cutlass13device_kernelINS_4gemm6kernel13GemmUniversalIN4cute5tupleIJiiiiEEENS1_10collective13CollectiveMmaINS1_35MainloopSm100TmaUmmaWarpSpecializedILi8ELi2ELi4ENS5_IJNS4_1CILi1EEENSA_ILi2EEESB_EEEEENS5_IJNSA_ILi64EEENSA_ILi128EEENSA_ILi32EEEEEEfNS5_IJlSB_lEEEfSJ_NS4_8TiledMMAINS4_8MMA_AtomIJNS4_17SM100_MMA_TF32_SSINS_10tfloat32_tESN_fLi64ELi128ELNS4_4UMMA5MajorE0ELSP_0ELNSO_7ScaleInE0ELSQ_0EEEEEENS4_6LayoutINS5_IJSB_SB_SB_EEENS5_IJNSA_ILi0EEESV_SV_EEEEENS5_IJNS4_10UnderscoreESY_SY_EEEEENS4_23SM90_TMA_LOAD_MULTICASTENS4_14ComposedLayoutINS4_7SwizzleILi3ELi4ELi3EEENS4_18smem_ptr_flag_bitsILi32EEENST_INS5_IJNSA_ILi8EEESH_EEENS5_IJSH_SB_EEEEEEEvNS4_8identityENS4_13SM90_TMA_LOADES1B_vS1C_EENS_8epilogue10collective18CollectiveEpilogueINS1F_23Sm100TmaWarpSpecializedILi4ELi2ELi16ELb1ELb0EEEJSI_NS5_IJNST_ISF_SB_EENST_ISH_SB_EEEEEfSJ_fSJ_NS1F_6fusion15FusionCallbacksIS1J_NS1N_17LinearCombinationIffffLNS_15FloatRoundStyleE2EEESI_S1M_JEEENS4_5SM1004TMEM4LOAD26SM100_TMEM_LOAD_16dp128b8xES1D_S1B_NS4_17SM75_U32x4_LDSM_NENS4_14SM90_TMA_STOREES1B_NS4_17SM90_U32x4_STSM_NENS4_39AutoVectorizingCopyWithAssumedAlignmentILi128EEEEEEvvEEEEvNT_6ParamsE,(.L_x_196 - _ZN7cutlass13device_kernelINS_4gemm6kernel13GemmUniversalIN4cute5tupleIJiiiiEEENS1_10collective13CollectiveMmaINS1_35MainloopSm100TmaUmmaWarpSpecializedILi8ELi2ELi4ENS5_IJNS4_1CILi1EEENSA_ILi2EEESB_EEEEENS5_IJNSA_ILi64EEENSA_ILi128EEENSA_ILi32EEEEEEfNS5_IJlSB_lEEEfSJ_NS4_8TiledMMAINS4_8MMA_AtomIJNS4_17SM100_MMA_TF32_SSINS_10tfloat32_tESN_fLi64ELi128ELNS4_4UMMA5MajorE0ELSP_0ELNSO_7ScaleInE0ELSQ_0EEEEEENS4_6LayoutINS5_IJSB_SB_SB_EEENS5_IJNSA_ILi0EEESV_SV_EEEEENS5_IJNS4_10UnderscoreESY_SY_EEEEENS4_23SM90_TMA_LOAD_MULTICASTENS4_14ComposedLayoutINS4_7SwizzleILi3ELi4ELi3EEENS4_18smem_ptr_flag_bitsILi32EEENST_INS5_IJNSA_ILi8EEESH_EEENS5_IJSH_SB_EEEEEEEvNS4_8identityENS4_13SM90_TMA_LOADES1B_vS1C_EENS_8epilogue10collective18CollectiveEpilogueINS1F_23Sm100TmaWarpSpecializedILi4ELi2ELi16ELb1ELb0EEEJSI_NS5_IJNST_ISF_SB_EENST_ISH_SB_EEEEEfSJ_fSJ_NS1F_6fusion15FusionCallbacksIS1J_NS1N_17LinearCombinationIffffLNS_15FloatRoundStyleE2EEESI_S1M_JEEENS4_5SM1004TMEM4LOAD26SM100_TMEM_LOAD_16dp128b8xES1D_S1B_NS4_17SM75_U32x4_LDSM_NENS4_14SM90_TMA_STOREES1B_NS4_17SM90_U32x4_STSM_NENS4_39AutoVectorizingCopyWithAssumedAlignmentILi128EEEEEEvvEEEEvNT_6ParamsE)
        .other          _ZN7cutlass13device_kernelINS_4gemm6kernel13GemmUniversalIN4cute5tupleIJiiiiEEENS1_10collective13CollectiveMmaINS1_35MainloopSm100TmaUmmaWarpSpecializedILi8ELi2ELi4ENS5_IJNS4_1CILi1EEENSA_ILi2EEESB_EEEEENS5_IJNSA_ILi64EEENSA_ILi128EEENSA_ILi32EEEEEEfNS5_IJlSB_lEEEfSJ_NS4_8TiledMMAINS4_8MMA_AtomIJNS4_17SM100_MMA_TF32_SSINS_10tfloat32_tESN_fLi64ELi128ELNS4_4UMMA5MajorE0ELSP_0ELNSO_7ScaleInE0ELSQ_0EEEEEENS4_6LayoutINS5_IJSB_SB_SB_EEENS5_IJNSA_ILi0EEESV_SV_EEEEENS5_IJNS4_10UnderscoreESY_SY_EEEEENS4_23SM90_TMA_LOAD_MULTICASTENS4_14ComposedLayoutINS4_7SwizzleILi3ELi4ELi3EEENS4_18smem_ptr_flag_bitsILi32EEENST_INS5_IJNSA_ILi8EEESH_EEENS5_IJSH_SB_EEEEEEEvNS4_8identityENS4_13SM90_TMA_LOADES1B_vS1C_EENS_8epilogue10collective18CollectiveEpilogueINS1F_23Sm100TmaWarpSpecializedILi4ELi2ELi16ELb1ELb0EEEJSI_NS5_IJNST_ISF_SB_EENST_ISH_SB_EEEEEfSJ_fSJ_NS1F_6fusion15FusionCallbacksIS1J_NS1N_17LinearCombinationIffffLNS_15FloatRoundStyleE2EEESI_S1M_JEEENS4_5SM1004TMEM4LOAD26SM100_TMEM_LOAD_16dp128b8xES1D_S1B_NS4_17SM75_U32x4_LDSM_NENS4_14SM90_TMA_STOREES1B_NS4_17SM90_U32x4_STSM_NENS4_39AutoVectorizingCopyWithAssumedAlignmentILi128EEEEEEvvEEEEvNT_6ParamsE,@"STO_CUDA_ENTRY STV_DEFAULT"
_ZN7cutlass13device_kernelINS_4gemm6kernel13GemmUniversalIN4cute5tupleIJiiiiEEENS1_10collective13CollectiveMmaINS1_35MainloopSm100TmaUmmaWarpSpecializedILi8ELi2ELi4ENS5_IJNS4_1CILi1EEENSA_ILi2EEESB_EEEEENS5_IJNSA_ILi64EEENSA_ILi128EEENSA_ILi32EEEEEEfNS5_IJlSB_lEEEfSJ_NS4_8TiledMMAINS4_8MMA_AtomIJNS4_17SM100_MMA_TF32_SSINS_10tfloat32_tESN_fLi64ELi128ELNS4_4UMMA5MajorE0ELSP_0ELNSO_7ScaleInE0ELSQ_0EEEEEENS4_6LayoutINS5_IJSB_SB_SB_EEENS5_IJNSA_ILi0EEESV_SV_EEEEENS5_IJNS4_10UnderscoreESY_SY_EEEEENS4_23SM90_TMA_LOAD_MULTICASTENS4_14ComposedLayoutINS4_7SwizzleILi3ELi4ELi3EEENS4_18smem_ptr_flag_bitsILi32EEENST_INS5_IJNSA_ILi8EEESH_EEENS5_IJSH_SB_EEEEEEEvNS4_8identityENS4_13SM90_TMA_LOADES1B_vS1C_EENS_8epilogue10collective18CollectiveEpilogueINS1F_23Sm100TmaWarpSpecializedILi4ELi2ELi16ELb1ELb0EEEJSI_NS5_IJNST_ISF_SB_EENST_ISH_SB_EEEEEfSJ_fSJ_NS1F_6fusion15FusionCallbacksIS1J_NS1N_17LinearCombinationIffffLNS_15FloatRoundStyleE2EEESI_S1M_JEEENS4_5SM1004TMEM4LOAD26SM100_TMEM_LOAD_16dp128b8xES1D_S1B_NS4_17SM75_U32x4_LDSM_NENS4_14SM90_TMA_STOREES1B_NS4_17SM90_U32x4_STSM_NENS4_39AutoVectorizingCopyWithAssumedAlignmentILi128EEEEEEvvEEEEvNT_6ParamsE:
[----:B------:R-:W1:Y:S01]  /*0000*/  LDC R1, c[0x0][0x37c] ;  /* 0x0000df00ff017b82 */ /* 0x000e620000000800 */
[----:B------:R-:W2:Y:S01]  /*0010*/  S2R R65, SR_TID.X ;  /* 0x0000000000417919 */ /* 0x000ea20000002100 */
[----:B------:R-:W3:Y:S01]  /*0020*/  LDCU.64 UR8, c[0x0][0x890] ;  /* 0x00011200ff0877ac */ /* 0x000ee20008000a00 */
[----:B------:R-:W-:Y:S02]  /*0030*/  PRMT R52, RZ, 0x7610, R52 ;  /* 0x00007610ff347816 */ /* 0x000fe40000000034 */
[----:B------:R-:W-:Y:S01]  /*0040*/  ELECT P3, URZ, PT ;  /* 0x0000000000ff782f */ /* 0x000fe20003860000 */
[----:B---3--:R-:W-:-:S04]  /*0050*/  UISETP.NE.U32.AND UP0, UPT, UR8, URZ, UPT ;  /* 0x000000ff0800728c */ /* 0x008fc8000bf05070 */
[----:B------:R-:W-:Y:S01]  /*0060*/  UISETP.NE.AND.EX UP0, UPT, UR9, URZ, UPT, UP0 ;  /* 0x000000ff0900728c */ /* 0x000fe2000bf05300 */
[----:B--2---:R-:W-:-:S05]  /*0070*/  SHF.R.U32.HI R53, RZ, 0x5, R65 ;  /* 0x00000005ff357819 */ /* 0x004fca0000011641 */
[----:B------:R-:W2:Y:S02]  /*0080*/  SHFL.IDX PT, R0, R53, RZ, 0x1f ;  /* 0x00001fff35007589 */ /* 0x000ea400000e0000 */
[----:B--2---:R-:W-:Y:S01]  /*0090*/  R2UR UR17, R0 ;  /* 0x00000000001172ca */ /* 0x004fe200000e0000 */
[----:B-1----:R-:W-:-:S14]  /*00a0*/  BRA.U UP0, `(.L_x_0) ;  /* 0x0000000100307547 */ /* 0x002fdc000b800000 */
[----:B------:R-:W1:Y:S02]  /*00b0*/  LDCU.64 UR4, c[0x0][0x888] ;  /* 0x00011100ff0477ac */ /* 0x000e640008000a00 */
[----:B-1----:R-:W-:-:S04]  /*00c0*/  UISETP.NE.U32.AND UP0, UPT, UR4, URZ, UPT ;  /* 0x000000ff0400728c */ /* 0x002fc8000bf05070 */
[----:B------:R-:W-:-:S09]  /*00d0*/  UISETP.NE.AND.EX UP0, UPT, UR5, URZ, UPT, UP0 ;  /* 0x000000ff0500728c */ /* 0x000fd2000bf05300 */
[----:B------:R-:W-:Y:S05]  /*00e0*/  BRA.U !UP0, `(.L_x_1) ;  /* 0x0000000108147547 */ /* 0x000fea000b800000 */
[----:B------:R-:W1:Y:S01]  /*00f0*/  LDC.64 R2, c[0x0][0x888] ;  /* 0x00022200ff027b82 */ /* 0x000e620000000a00 */
[----:B------:R-:W1:Y:S02]  /*0100*/  LDCU.64 UR4, c[0x0][0x358] ;  /* 0x00006b00ff0477ac */ /* 0x000e640008000a00 */
[----:B-1----:R1:W5:Y:S01]  /*0110*/  LDG.E R27, desc[UR4][R2.64] ;  /* 0x00000004021b7981 */ /* 0x002362000c1e1900 */
[----:B------:R-:W-:Y:S01]  /*0120*/  HFMA2 R52, -RZ, RZ, 0, 5.9604644775390625e-08 ;  /* 0x00000001ff347431 */ /* 0x000fe200000001ff */
[----:B------:R-:W-:Y:S05]  /*0130*/  BRA `(.L_x_0) ;  /* 0x00000000000c7947 */ /* 0x000fea0003800000 */
.L_x_1:
[----:B------:R-:W1:Y:S01]  /*0140*/  LDCU UR4, c[0x0][0x880] ;  /* 0x00011000ff0477ac */ /* 0x000e620008000800 */
[----:B------:R-:W-:Y:S01]  /*0150*/  HFMA2 R52, -RZ, RZ, 0, 5.9604644775390625e-08 ;  /* 0x00000001ff347431 */ /* 0x000fe200000001ff */
[----:B-1----:R-:W-:-:S07]  /*0160*/  MOV R27, UR4 ;  /* 0x00000004001b7c02 */ /* 0x002fce0008000f00 */
.L_x_0:
[----:B------:R-:W2:Y:S02]  /*0170*/  LDCU.64 UR4, c[0x0][0x8b0] ;  /* 0x00011600ff0477ac */ /* 0x000ea40008000a00 */
[----:B--2---:R-:W-:-:S04]  /*0180*/  UISETP.NE.U32.AND UP0, UPT, UR4, URZ, UPT ;  /* 0x000000ff0400728c */ /* 0x004fc8000bf05070 */
[----:B------:R-:W-:-:S09]  /*0190*/  UISETP.NE.AND.EX UP0, UPT, UR5, URZ, UPT, UP0 ;  /* 0x000000ff0500728c */ /* 0x000fd2000bf05300 */
[----:B------:R-:W-:Y:S05]  /*01a0*/  BRA.U UP0, `(.L_x_2) ;  /* 0x0000000100287547 */ /* 0x000fea000b800000 */
[----:B------:R-:W2:Y:S02]  /*01b0*/  LDCU.64 UR4, c[0x0][0x8a8] ;  /* 0x00011500ff0477ac */ /* 0x000ea40008000a00 */
[----:B--2---:R-:W-:-:S04]  /*01c0*/  UISETP.NE.U32.AND UP0, UPT, UR4, URZ, UPT ;  /* 0x000000ff0400728c */ /* 0x004fc8000bf05070 */
[----:B------:R-:W-:-:S09]  /*01d0*/  UISETP.NE.AND.EX UP0, UPT, UR5, URZ, UPT, UP0 ;  /* 0x000000ff0500728c */ /* 0x000fd2000bf05300 */
[----:B------:R-:W-:Y:S05]  /*01e0*/  BRA.U !UP0, `(.L_x_3) ;  /* 0x0000000108107547 */ /* 0x000fea000b800000 */
[----:B------:R-:W2:Y:S01]  /*01f0*/  LDC.64 R24, c[0x0][0x8a8] ;  /* 0x00022a00ff187b82 */ /* 0x000ea20000000a00 */
[----:B------:R-:W2:Y:S02]  /*0200*/  LDCU.64 UR4, c[0x0][0x358] ;  /* 0x00006b00ff0477ac */ /* 0x000ea40008000a00 */
[----:B--2---:R2:W5:Y:S01]  /*0210*/  LDG.E R24, desc[UR4][R24.64] ;  /* 0x0000000418187981 */ /* 0x004562000c1e1900 */
[----:B------:R-:W-:Y:S05]  /*0220*/  BRA `(.L_x_2) ;  /* 0x0000000000087947 */ /* 0x000fea0003800000 */
.L_x_3:
[----:B------:R-:W2:Y:S02]  /*0230*/  LDCU UR4, c[0x0][0x8a0] ;  /* 0x00011400ff0477ac */ /* 0x000ea40008000800 */
[----:B--2---:R-:W-:Y:S02]  /*0240*/  MOV R24, UR4 ;  /* 0x0000000400187c02 */ /* 0x004fe40008000f00 */
.L_x_2:
[----:B------:R-:W-:Y:S01]  /*0250*/  IMAD.U32 R0, RZ, RZ, UR17 ;  /* 0x00000011ff007e24 */ /* 0x000fe2000f8e00ff */
[----:B------:R-:W-:Y:S04]  /*0260*/  BSSY.RECONVERGENT B0, `(.L_x_4) ;  /* 0x000000c000007945 */ /* 0x000fe80003800200 */
[C---:B------:R-:W-:Y:S02]  /*0270*/  ISETP.NE.OR P1, PT, R0.reuse, 0x1, !P3 ;  /* 0x000000010000780c */ /* 0x040fe40005f25670 */
[----:B------:R-:W-:-:S11]  /*0280*/  ISETP.NE.OR P0, PT, R0, 0x3, !P3 ;  /* 0x000000030000780c */ /* 0x000fd60005f05670 */
[----:B------:R-:W-:Y:S05]  /*0290*/  @P1 BRA `(.L_x_5) ;  /* 0x0000000000201947 */ /* 0x000fea0003800000 */
[----:B------:R-:W3:Y:S02]  /*02a0*/  LDCU.64 UR4, c[0x0][0x348] ;  /* 0x00006900ff0477ac */ /* 0x000ee40008000a00 */
[----:B---3--:R-:W-:Y:S02]  /*02b0*/  UIADD3 UR6, UP1, UPT, UR4, 0x80, URZ ;  /* 0x0000008004067890 */ /* 0x008fe4000ff3e0ff */
[----:B------:R-:W-:Y:S02]  /*02c0*/  UIADD3 UR4, UP0, UPT, UR4, 0x180, URZ ;  /* 0x0000018004047890 */ /* 0x000fe4000ff1e0ff */
[----:B------:R-:W-:Y:S02]  /*02d0*/  UIADD3.X UR7, UPT, UPT, URZ, UR5, URZ, UP1, !UPT ;  /* 0x00000005ff077290 */ /* 0x000fe40008ffe4ff */
[----:B------:R-:W-:-:S07]  /*02e0*/  UIADD3.X UR5, UPT, UPT, URZ, UR5, URZ, UP0, !UPT ;  /* 0x00000005ff057290 */ /* 0x000fce00087fe4ff */
[----:B------:R3:W-:Y:S02]  /*02f0*/  UTMACCTL.PF [UR6] ;  /* 0x00000000060079b9 */ /* 0x0007e40008040000 */
[----:B------:R3:W-:Y:S02]  /*0300*/  UTMACCTL.PF [UR4] ;  /* 0x00000000040079b9 */ /* 0x0007e40008040000 */
[----:B---3--:R-:W-:Y:S01]  /*0310*/  NOP ;  /* 0x0000000000007918 */ /* 0x008fe20000000000 */
.L_x_5:
[----:B------:R-:W-:Y:S05]  /*0320*/  BSYNC.RECONVERGENT B0 ;  /* 0x0000000000007941 */ /* 0x000fea0003800200 */
.L_x_4:
[----:B------:R-:W-:Y:S04]  /*0330*/  BSSY.RECONVERGENT B0, `(.L_x_6) ;  /* 0x000000a000007945 */ /* 0x000fe80003800200 */
        /* <DEDUP_REMOVED lines=9> */
.L_x_7:
[----:B------:R-:W-:Y:S05]  /*03d0*/  BSYNC.RECONVERGENT B0 ;  /* 0x0000000000007941 */ /* 0x000fea0003800200 */
.L_x_6:
[----:B------:R-:W3:Y:S01]  /*03e0*/  LDCU.64 UR4, c[0x0][0x888] ;  /* 0x00011100ff0477ac */ /* 0x000ee20008000a00 */
[----:B------:R-:W-:Y:S02]  /*03f0*/  UISETP.EQ.U32.AND UP1, UPT, UR8, URZ, UPT ;  /* 0x000000ff0800728c */ /* 0x000fe4000bf22070 */
[----:B------:R-:W-:Y:S02]  /*0400*/  UPLOP3.LUT UP3, UPT, UPT, UPT, UPT, 0x80, 0x8 ;  /* 0x000000000008789c */ /* 0x000fe40003f6f070 */
[----:B---3--:R-:W-:-:S04]  /*0410*/  UISETP.NE.U32.AND UP0, UPT, UR4, URZ, UPT ;  /* 0x000000ff0400728c */ /* 0x008fc8000bf05070 */
[----:B------:R-:W-:-:S04]  /*0420*/  UISETP.NE.AND.EX UP0, UPT, UR5, URZ, UPT, UP0 ;  /* 0x000000ff0500728c */ /* 0x000fc8000bf05300 */
[----:B------:R-:W-:-:S04]  /*0430*/  UISETP.EQ.OR.EX UP2, UPT, UR9, URZ, !UP0, UP1 ;  /* 0x000000ff0900728c */ /* 0x000fc8000c742710 */
[----:B------:R-:W-:-:S06]  /*0440*/  UP2UR UR4, UPR, URZ, 0x4 ;  /* 0x00000004ff047883 */ /* 0x000fcc0008000000 */
[----:B------:R-:W-:Y:S01]  /*0450*/  MOV R56, UR4 ;  /* 0x0000000400387c02 */ /* 0x000fe20008000f00 */
[----:B------:R-:W-:Y:S06]  /*0460*/  BRA.U !UP2, `(.L_x_8) ;  /* 0x000000010a207547 */ /* 0x000fec000b800000 */
[----:B------:R-:W-:Y:S01]  /*0470*/  UISETP.NE.U32.AND UP1, UPT, UR8, URZ, UPT ;  /* 0x000000ff0800728c */ /* 0x000fe2000bf25070 */
[----:B-----5:R-:W-:Y:S01]  /*0480*/  FSETP.NEU.AND P0, PT, R27, RZ, PT ;  /* 0x000000ff1b00720b */ /* 0x020fe20003f0d000 */
[----:B------:R-:W-:Y:S02]  /*0490*/  USEL UR4, URZ, 0xffffffff, UP0 ;  /* 0xffffffffff047887 */ /* 0x000fe40008000000 */
[----:B------:R-:W-:-:S10]  /*04a0*/  UISETP.NE.AND.EX UP1, UPT, UR9, URZ, UPT, UP1 ;  /* 0x000000ff0900728c */ /* 0x000fd4000bf25310 */
[----:B------:R-:W-:Y:S01]  /*04b0*/  VOTEU.ANY UP0, P0 ;  /* 0x0000000000ff7886 */ /* 0x000fe20000000100 */
[----:B------:R-:W-:-:S04]  /*04c0*/  @!UP1 USEL UR4, URZ, 0xffffffff, UP0 ;  /* 0xffffffffff049887 */ /* 0x000fc80008000000 */
[----:B------:R-:W-:-:S04]  /*04d0*/  ULOP3.LUT UR4, UR4, 0x1, URZ, 0xc0, !UPT ;  /* 0x0000000104047892 */ /* 0x000fc8000f8ec0ff */
[----:B------:R-:W-:-:S11]  /*04e0*/  UISETP.NE.U32.AND UP3, UPT, UR4, 0x1, UPT ;  /* 0x000000010400788c */ /* 0x000fd6000bf65070 */
.L_x_8:
[----:B-1----:R-:W1:Y:S01]  /*04f0*/  SHFL.IDX PT, R2, R53, RZ, 0x1f ;  /* 0x00001fff35027589 */ /* 0x002e6200000e0000 */
[----:B------:R-:W-:-:S04]  /*0500*/  UISETP.NE.AND UP0, UPT, UR17, 0x2, UPT ;  /* 0x000000021100788c */ /* 0x000fc8000bf05270 */
[----:B------:R-:W-:Y:S01]  /*0510*/  USEL UR48, URZ, 0x1, UP0 ;  /* 0x00000001ff307887 */ /* 0x000fe20008000000 */
[----:B-1----:R-:W-:-:S13]  /*0520*/  ISETP.NE.AND P0, PT, R2, RZ, PT ;  /* 0x000000ff0200720c */ /* 0x002fda0003f05270 */
[----:B------:R-:W-:Y:S05]  /*0530*/  @P0 BRA `(.L_x_9) ;  /* 0x0000000000840947 */ /* 0x000fea0003800000 */
[----:B------:R-:W-:Y:S01]  /*0540*/  ELECT P0, URZ, PT ;  /* 0x0000000000ff782f */ /* 0x000fe20003800000 */
[----:B------:R-:W-:-:S12]  /*0550*/  BSSY.RECONVERGENT B0, `(.L_x_9) ;  /* 0x000001f000007945 */ /* 0x000fd80003800200 */
[----:B------:R-:W-:Y:S05]  /*0560*/  @!P0 BRA `(.L_x_10) ;  /* 0x0000000000748947 */ /* 0x000fea0003800000 */
[----:B------:R-:W1:Y:S01]  /*0570*/  S2UR UR4, SR_CgaCtaId ;  /* 0x00000000000479c3 */ /* 0x000e620000008800 */
[----:B------:R-:W-:Y:S01]  /*0580*/  UMOV UR5, 0x400 ;  /* 0x0000040000057882 */ /* 0x000fe20000000000 */
[----:B------:R-:W-:Y:S01]  /*0590*/  UMOV UR8, 0x1 ;  /* 0x0000000100087882 */ /* 0x000fe20000000000 */
[----:B------:R-:W-:Y:S01]  /*05a0*/  UMOV UR6, 0x2 ;  /* 0x0000000200067882 */ /* 0x000fe20000000000 */
[----:B------:R-:W-:-:S04]  /*05b0*/  UIADD3 UR8, UPT, UPT, -UR8, 0x100000, URZ ;  /* 0x0010000008087890 */ /* 0x000fc8000fffe1ff */
[----:B------:R-:W-:Y:S02]  /*05c0*/  USHF.L.U32 UR9, UR8, 0xb, URZ ;  /* 0x0000000b08097899 */ /* 0x000fe400080006ff */
[----:B------:R-:W-:Y:S02]  /*05d0*/  USHF.L.U32 UR8, UR8, 0x1, URZ ;  /* 0x0000000108087899 */ /* 0x000fe400080006ff */
[----:B------:R-:W-:-:S04]  /*05e0*/  UIADD3 UR6, UPT, UPT, -UR6, 0x100000, URZ ;  /* 0x0010000006067890 */ /* 0x000fc8000fffe1ff */
[----:B------:R-:W-:Y:S02]  /*05f0*/  USHF.L.U32 UR7, UR6, 0xb, URZ ;  /* 0x0000000b06077899 */ /* 0x000fe400080006ff */
[----:B------:R-:W-:Y:S02]  /*0600*/  USHF.L.U32 UR6, UR6, 0x1, URZ ;  /* 0x0000000106067899 */ /* 0x000fe400080006ff */
[----:B-1----:R-:W-:Y:S01]  /*0610*/  ULEA UR4, UR4, UR5, 0x18 ;  /* 0x0000000504047291 */ /* 0x002fe2000f8ec0ff */
[----:B------:R-:W1:Y:S11]  /*0620*/  FENCE.VIEW.ASYNC.S ;  /* 0x00000000000073c6 */ /* 0x000e760000000000 */
[----:B-1----:R1:W3:Y:S01]  /*0630*/  SYNCS.EXCH.64 URZ, [UR4], UR8 ;  /* 0x0000000804ff75b2 */ /* 0x0022e20008000100 */
[----:B------:R1:W4:Y:S01]  /*0640*/  SYNCS.EXCH.64 URZ, [UR4+0x40], UR6 ;  /* 0x0000400604ff75b2 */ /* 0x0003220008000100 */
[----:B------:R1:W1:Y:S01]  /*0650*/  SYNCS.EXCH.64 URZ, [UR4+0x8], UR8 ;  /* 0x0000080804ff75b2 */ /* 0x0002620008000100 */
        /* <DEDUP_REMOVED lines=13> */
[----:B------:R-:W-:Y:S01]  /*0730*/  NOP ;  /* 0x0000000000007918 */ /* 0x000fe20000000000 */
.L_x_10:
[----:B-1----:R-:W-:Y:S05]  /*0740*/  BSYNC.RECONVERGENT B0 ;  /* 0x0000000000007941 */ /* 0x002fea0003800200 */
.L_x_9:
[----:B------:R-:W1:Y:S01]  /*0750*/  SHFL.IDX PT, R2, R53, RZ, 0x1f ;  /* 0x00001fff35027589 */ /* 0x000e6200000e0000 */
[----:B------:R-:W-:Y:S01]  /*0760*/  NOP ;  /* 0x0000000000007918 */ /* 0x000fe20000000000 */
[----:B-1----:R-:W-:-:S13]  /*0770*/  ISETP.NE.AND P0, PT, R2, 0x1, PT ;  /* 0x000000010200780c */ /* 0x002fda0003f05270 */
[----:B------:R-:W-:Y:S05]  /*0780*/  @P0 BRA `(.L_x_11) ;  /* 0x0000000000580947 */ /* 0x000fea0003800000 */
        /* <DEDUP_REMOVED lines=9> */
[----:B------:R-:W-:Y:S01]  /*0820*/  USHF.L.U32 UR6, UR6, 0x1, URZ ;  /* 0x0000000106067899 */ /* 0x000fe200080006ff */
[----:B------:R-:W-:Y:S01]  /*0830*/  ELECT P0, URZ, PT ;  /* 0x0000000000ff782f */ /* 0x000fe20003800000 */
[----:B-1----:R-:W-:Y:S01]  /*0840*/  ULEA UR4, UR4, UR5, 0x18 ;  /* 0x0000000504047291 */ /* 0x002fe2000f8ec0ff */
[----:B------:R-:W1:Y:S11]  /*0850*/  FENCE.VIEW.ASYNC.S ;  /* 0x00000000000073c6 */ /* 0x000e760000000000 */
[----:B-1----:R1:W1:Y:S01]  /*0860*/  SYNCS.EXCH.64 URZ, [UR4+0x80], UR8 ;  /* 0x0000800804ff75b2 */ /* 0x0022620008000100 */
        /* <DEDUP_REMOVED lines=8> */
.L_x_11:
[----:B------:R-:W2:Y:S01]  /*08f0*/  SHFL.IDX PT, R2, R53, RZ, 0x1f ;  /* 0x00001fff35027589 */ /* 0x000ea200000e0000 */
[----:B------:R-:W-:Y:S01]  /*0900*/  NOP ;  /* 0x0000000000007918 */ /* 0x000fe20000000000 */
[----:B--2---:R-:W-:-:S13]  /*0910*/  ISETP.NE.AND P0, PT, R2, 0x3, PT ;  /* 0x000000030200780c */ /* 0x004fda0003f05270 */
[----:B------:R-:W-:Y:S05]  /*0920*/  @P0 BRA `(.L_x_12) ;  /* 0x0000000000300947 */ /* 0x000fea0003800000 */
[----:B-1----:R-:W1:Y:S01]  /*0930*/  S2UR UR6, SR_CgaCtaId ;  /* 0x00000000000679c3 */ /* 0x002e620000008800 */
[----:B------:R-:W-:Y:S01]  /*0940*/  UMOV UR4, 0x400 ;  /* 0x0000040000047882 */ /* 0x000fe20000000000 */
[----:B------:R-:W-:Y:S01]  /*0950*/  UMOV UR5, 0x20 ;  /* 0x0000002000057882 */ /* 0x000fe20000000000 */
[----:B------:R-:W-:Y:S01]  /*0960*/  ELECT P0, URZ, PT ;  /* 0x0000000000ff782f */ /* 0x000fe20003800000 */
[----:B-1----:R-:W-:Y:S02]  /*0970*/  ULEA UR6, UR6, UR4, 0x18 ;  /* 0x0000000406067291 */ /* 0x002fe4000f8ec0ff */
[----:B------:R-:W-:-:S04]  /*0980*/  UIADD3 UR4, UPT, UPT, -UR5, 0x100000, URZ ;  /* 0x0010000005047890 */ /* 0x000fc8000fffe1ff */
[----:B------:R-:W-:Y:S02]  /*0990*/  USHF.L.U32 UR5, UR4, 0xb, URZ ;  /* 0x0000000b04057899 */ /* 0x000fe400080006ff */
[----:B------:R-:W-:Y:S01]  /*09a0*/  USHF.L.U32 UR4, UR4, 0x1, URZ ;  /* 0x0000000104047899 */ /* 0x000fe200080006ff */
[----:B------:R-:W1:Y:S11]  /*09b0*/  FENCE.VIEW.ASYNC.S ;  /* 0x00000000000073c6 */ /* 0x000e760000000000 */
[----:B-1----:R2:W1:Y:S01]  /*09c0*/  SYNCS.EXCH.64 URZ, [UR6+0xc0], UR4 ;  /* 0x0000c00406ff75b2 */ /* 0x0024620008000100 */
[----:B------:R2:W1:Y:S02]  /*09d0*/  SYNCS.EXCH.64 URZ, [UR6+0xc8], UR4 ;  /* 0x0000c80406ff75b2 */ /* 0x0004640008000100 */
[----:B--2---:R-:W-:Y:S01]  /*09e0*/  NOP ;  /* 0x0000000000007918 */ /* 0x004fe20000000000 */
.L_x_12:
[----:B------:R-:W2:Y:S01]  /*09f0*/  SHFL.IDX PT, R2, R53, RZ, 0x1f ;  /* 0x00001fff35027589 */ /* 0x000ea200000e0000 */
[----:B------:R-:W-:Y:S01]  /*0a00*/  NOP ;  /* 0x0000000000007918 */ /* 0x000fe20000000000 */
[----:B--2---:R-:W-:-:S13]  /*0a10*/  ISETP.NE.AND P0, PT, R2, 0x4, PT ;  /* 0x000000040200780c */ /* 0x004fda0003f05270 */
[----:B------:R-:W-:Y:S05]  /*0a20*/  @P0 BRA `(.L_x_13) ;  /* 0x00000000004c0947 */ /* 0x000fea0003800000 */
[----:B-1----:R-:W1:Y:S01]  /*0a30*/  S2UR UR6, SR_CgaCtaId ;  /* 0x00000000000679c3 */ /* 0x002e620000008800 */
[----:B------:R-:W-:Y:S01]  /*0a40*/  UMOV UR4, 0x1e0 ;  /* 0x000001e000047882 */ /* 0x000fe20000000000 */
[----:B------:R-:W-:Y:S01]  /*0a50*/  UMOV UR5, 0x400 ;  /* 0x0000040000057882 */ /* 0x000fe20000000000 */
[----:B------:R-:W-:Y:S01]  /*0a60*/  USEL UR4, UR4, 0x1a0, UP3 ;  /* 0x000001a004047887 */ /* 0x000fe20009800000 */
[----:B------:R-:W-:Y:S01]  /*0a70*/  UMOV UR8, 0x1 ;  /* 0x0000000100087882 */ /* 0x000fe20000000000 */
[----:B------:R-:W-:Y:S01]  /*0a80*/  ELECT P0, URZ, PT ;  /* 0x0000000000ff782f */ /* 0x000fe20003800000 */
[----:B------:R-:W-:-:S04]  /*0a90*/  UIADD3 UR8, UPT, UPT, -UR8, 0x100000, URZ ;  /* 0x0010000008087890 */ /* 0x000fc8000fffe1ff */
[----:B------:R-:W-:Y:S02]  /*0aa0*/  USHF.L.U32 UR9, UR8, 0xb, URZ ;  /* 0x0000000b08097899 */ /* 0x000fe400080006ff */
[----:B------:R-:W-:Y:S02]  /*0ab0*/  USHF.L.U32 UR8, UR8, 0x1, URZ ;  /* 0x0000000108087899 */ /* 0x000fe400080006ff */
[----:B-1----:R-:W-:Y:S02]  /*0ac0*/  ULEA UR6, UR6, UR5, 0x18 ;  /* 0x0000000506067291 */ /* 0x002fe4000f8ec0ff */
[----:B------:R-:W-:-:S04]  /*0ad0*/  UIADD3 UR4, UPT, UPT, -UR4, 0x100000, URZ ;  /* 0x0010000004047890 */ /* 0x000fc8000fffe1ff */
[----:B------:R-:W-:Y:S02]  /*0ae0*/  USHF.L.U32 UR5, UR4, 0xb, URZ ;  /* 0x0000000b04057899 */ /* 0x000fe400080006ff */
[----:B------:R-:W-:Y:S01]  /*0af0*/  USHF.L.U32 UR4, UR4, 0x1, URZ ;  /* 0x0000000104047899 */ /* 0x000fe200080006ff */
[----:B------:R-:W1:Y:S03]  /*0b00*/  FENCE.VIEW.ASYNC.S ;  /* 0x00000000000073c6 */ /* 0x000e660000000000 */
[----:B-1----:R2:W1:Y:S08]  /*0b10*/  SYNCS.EXCH.64 URZ, [UR6+0xd0], UR8 ;  /* 0x0000d00806ff75b2 */ /* 0x0024700008000100 */
[----:B------:R2:W1:Y:S01]  /*0b20*/  SYNCS.EXCH.64 URZ, [UR6+0xe0], UR4 ;  /* 0x0000e00406ff75b2 */ /* 0x0004620008000100 */
[----:B------:R2:W1:Y:S01]  /*0b30*/  SYNCS.EXCH.64 URZ, [UR6+0xd8], UR8 ;  /* 0x0000d80806ff75b2 */ /* 0x0004620008000100 */
[----:B------:R2:W1:Y:S02]  /*0b40*/  SYNCS.EXCH.64 URZ, [UR6+0xe8], UR4 ;  /* 0x0000e80406ff75b2 */ /* 0x0004640008000100 */
[----:B--2---:R-:W-:Y:S01]  /*0b50*/  NOP ;  /* 0x0000000000007918 */ /* 0x004fe20000000000 */
.L_x_13:
[----:B------:R-:W2:Y:S01]  /*0b60*/  SHFL.IDX PT, R2, R53, RZ, 0x1f ;  /* 0x00001fff35027589 */ /* 0x000ea200000e0000 */
[----:B------:R-:W-:Y:S01]  /*0b70*/  NOP ;  /* 0x0000000000007918 */ /* 0x000fe20000000000 */
[----:B--2---:R-:W-:-:S13]  /*0b80*/  ISETP.NE.AND P0, PT, R2, 0x5, PT ;  /* 0x000000050200780c */ /* 0x004fda0003f05270 */
[----:B------:R-:W-:Y:S05]  /*0b90*/  @P0 BRA `(.L_x_14) ;  /* 0x0000000000580947 */ /* 0x000fea0003800000 */
[----:B-1----:R-:W1:Y:S01]  /*0ba0*/  S2UR UR4, SR_CgaCtaId ;  /* 0x00000000000479c3 */ /* 0x002e620000008800 */
        /* <DEDUP_REMOVED lines=19> */
[----:B------:R2:W1:Y:S02]  /*0ce0*/  SYNCS.EXCH.64 URZ, [UR4+0x128], UR6 ;  /* 0x0001280604ff75b2 */ /* 0x0004640008000100 */
[----:B--2---:R-:W-:Y:S01]  /*0cf0*/  NOP ;  /* 0x0000000000007918 */ /* 0x004fe20000000000 */
.L_x_14:
[----:B------:R-:W2:Y:S01]  /*0d00*/  SHFL.IDX PT, R2, R53, RZ, 0x1f ;  /* 0x00001fff35027589 */ /* 0x000ea200000e0000 */
[----:B------:R-:W-:Y:S01]  /*0d10*/  NOP ;  /* 0x0000000000007918 */ /* 0x000fe20000000000 */
[----:B--2---:R-:W-:-:S13]  /*0d20*/  ISETP.NE.AND P0, PT, R2, 0x3, PT ;  /* 0x000000030200780c */ /* 0x004fda0003f05270 */
[----:B------:R-:W-:Y:S05]  /*0d30*/  @P0 BRA `(.L_x_15) ;  /* 0x0000000000380947 */ /* 0x000fea0003800000 */
[----:B------:R-:W2:Y:S01]  /*0d40*/  S2UR UR5, SR_CgaCtaId ;  /* 0x00000000000579c3 */ /* 0x000ea20000008800 */
[----:B-1----:R-:W-:Y:S01]  /*0d50*/  UMOV UR4, 0x400 ;  /* 0x0000040000047882 */ /* 0x002fe20000000000 */
[----:B------:R-:W-:Y:S01]  /*0d60*/  UMOV UR6, 0x20 ;  /* 0x0000002000067882 */ /* 0x000fe20000000000 */
[----:B------:R-:W-:Y:S01]  /*0d70*/  ELECT P0, URZ, PT ;  /* 0x0000000000ff782f */ /* 0x000fe20003800000 */
[----:B------:R-:W-:-:S04]  /*0d80*/  UIADD3 UR6, UPT, UPT, -UR6, 0x100000, URZ ;  /* 0x0010000006067890 */ /* 0x000fc8000fffe1ff */
[----:B------:R-:W-:Y:S02]  /*0d90*/  USHF.L.U32 UR7, UR6, 0xb, URZ ;  /* 0x0000000b06077899 */ /* 0x000fe400080006ff */
[----:B------:R-:W-:Y:S02]  /*0da0*/  USHF.L.U32 UR6, UR6, 0x1, URZ ;  /* 0x0000000106067899 */ /* 0x000fe400080006ff */
[----:B--2---:R-:W-:Y:S01]  /*0db0*/  ULEA UR4, UR5, UR4, 0x18 ;  /* 0x0000000405047291 */ /* 0x004fe2000f8ec0ff */
[----:B------:R-:W1:Y:S11]  /*0dc0*/  FENCE.VIEW.ASYNC.S ;  /* 0x00000000000073c6 */ /* 0x000e760000000000 */
[----:B-1----:R2:W1:Y:S01]  /*0dd0*/  SYNCS.EXCH.64 URZ, [UR4+0x130], UR6 ;  /* 0x0001300604ff75b2 */ /* 0x0024620008000100 */
[----:B------:R2:W1:Y:S01]  /*0de0*/  SYNCS.EXCH.64 URZ, [UR4+0x140], UR6 ;  /* 0x0001400604ff75b2 */ /* 0x0004620008000100 */
[----:B------:R2:W1:Y:S01]  /*0df0*/  SYNCS.EXCH.64 URZ, [UR4+0x138], UR6 ;  /* 0x0001380604ff75b2 */ /* 0x0004620008000100 */
[----:B------:R2:W1:Y:S02]  /*0e00*/  SYNCS.EXCH.64 URZ, [UR4+0x148], UR6 ;  /* 0x0001480604ff75b2 */ /* 0x0004640008000100 */
[----:B--2---:R-:W-:Y:S01]  /*0e10*/  NOP ;  /* 0x0000000000007918 */ /* 0x004fe20000000000 */
.L_x_15:
[----:B-1----:R-:W1:Y:S01]  /*0e20*/  LDCU UR4, c[0x0][0x36c] ;  /* 0x00006d80ff0477ac */ /* 0x002e620008000800 */
[----:B------:R-:W-:Y:S01]  /*0e30*/  ISETP.NE.OR P3, PT, R0, 0x2, !P3 ;  /* 0x000000020000780c */ /* 0x000fe20005f65670 */
[----:B------:R-:W-:Y:S01]  /*0e40*/  NOP ;  /* 0x0000000000007918 */ /* 0x000fe20000000000 */
[----:B------:R-:W-:Y:S01]  /*0e50*/  LOP3.LUT R0, R65, 0x1f, RZ, 0xc0, !PT ;  /* 0x0000001f41007812 */ /* 0x000fe200078ec0ff */
[----:B------:R-:W-:Y:S02]  /*0e60*/  UISETP.NE.AND UP4, UPT, UR17, URZ, UPT ;  /* 0x000000ff1100728c */ /* 0x000fe4000bf85270 */
[----:B-1----:R-:W-:-:S09]  /*0e70*/  UISETP.EQ.U32.AND UP5, UPT, UR4, 0x1, UPT ;  /* 0x000000010400788c */ /* 0x002fd2000bfa2070 */
[----:B------:R-:W-:Y:S05]  /*0e80*/  BRA.U !UP5, `(.L_x_16) ;  /* 0x000000010d087547 */ /* 0x000fea000b800000 */
[----:B---34-:R-:W-:Y:S01]  /*0e90*/  UCGABAR_ARV ;  /* 0x00000000000079c7 */ /* 0x018fe20008000000 */
[----:B------:R-:W-:Y:S05]  /*0ea0*/  BRA `(.L_x_17) ;  /* 0x0000000000047947 */ /* 0x000fea0003800000 */
.L_x_16:
[----:B---34-:R-:W-:Y:S01]  /*0eb0*/  NOP ;  /* 0x0000000000007918 */ /* 0x018fe20000000000 */
.L_x_17:
[----:B------:R-:W1:Y:S01]  /*0ec0*/  S2UR UR7, SR_CTAID.X ;  /* 0x00000000000779c3 */ /* 0x000e620000002500 */
[----:B------:R-:W-:-:S05]  /*0ed0*/  CS2R.32 R55, SR_CgaSize ;  /* 0x0000000000377805 */ /* 0x000fca0000008a00 */
[----:B------:R-:W-:-:S05]  /*0ee0*/  IMAD R55, R55, -0xa0, RZ ;  /* 0xffffff6037377824 */ /* 0x000fca00078e02ff */
[----:B------:R-:W-:-:S14]  /*0ef0*/  R2UR UR5, R55 ;  /* 0x00000000370572ca */ /* 0x000fdc00000e0000 */
[----:B------:R-:W2:Y:S01]  /*0f00*/  LDCU UR5, c[0x0][UR5+0x2b0] ;  /* 0x00005600050577ac */ /* 0x000ea20008000800 */
[----:B------:R-:W-:-:S05]  /*0f10*/  CS2R.32 R55, SR_CgaSize ;  /* 0x0000000000377805 */ /* 0x000fca0000008a00 */
[----:B------:R-:W-:-:S05]  /*0f20*/  IMAD R55, R55, -0xa0, RZ ;  /* 0xffffff6037377824 */ /* 0x000fca00078e02ff */
[----:B------:R-:W-:-:S14]  /*0f30*/  R2UR UR4, R55 ;  /* 0x00000000370472ca */ /* 0x000fdc00000e0000 */
[----:B------:R-:W3:Y:S01]  /*0f40*/  LDCU UR4, c[0x0][UR4+0x2b4] ;  /* 0x00005680040477ac */ /* 0x000ee20008000800 */
[----:B------:R-:W4:Y:S01]  /*0f50*/  S2UR UR8, SR_CTAID.Y ;  /* 0x00000000000879c3 */ /* 0x000f220000002600 */
[----:B------:R-:W-:-:S05]  /*0f60*/  CS2R.32 R55, SR_CgaSize ;  /* 0x0000000000377805 */ /* 0x000fca0000008a00 */
[----:B------:R-:W-:-:S05]  /*0f70*/  IMAD R55, R55, -0xa0, RZ ;  /* 0xffffff6037377824 */ /* 0x000fca00078e02ff */
[----:B------:R-:W-:-:S14]  /*0f80*/  R2UR UR9, R55 ;  /* 0x00000000370972ca */ /* 0x000fdc00000e0000 */
[----:B------:R-:W3:Y:S01]  /*0f90*/  LDCU UR9, c[0x0][UR9+0x2a0] ;  /* 0x00005400090977ac */ /* 0x000ee20008000800 */
[----:B------:R-:W-:-:S05]  /*0fa0*/  CS2R.32 R55, SR_CgaSize ;  /* 0x0000000000377805 */ /* 0x000fca0000008a00 */
[----:B------:R-:W-:-:S05]  /*0fb0*/  IMAD R55, R55, -0xa0, RZ ;  /* 0xffffff6037377824 */ /* 0x000fca00078e02ff */
[----:B------:R-:W-:-:S14]  /*0fc0*/  R2UR UR10, R55 ;  /* 0x00000000370a72ca */ /* 0x000fdc00000e0000 */
[----:B------:R-:W3:Y:S01]  /*0fd0*/  LDCU UR10, c[0x0][UR10+0x2a4] ;  /* 0x000054800a0a77ac */ /* 0x000ee20008000800 */
[----:B------:R-:W3:Y:S01]  /*0fe0*/  S2UR UR11, SR_CgaCtaId ;  /* 0x00000000000b79c3 */ /* 0x000ee20000008800 */
[----:B------:R-:W3:Y:S01]  /*0ff0*/  LDCU UR21, c[0x0][0xb24] ;  /* 0x00016480ff1577ac */ /* 0x000ee20008000800 */
[----:B------:R-:W3:Y:S01]  /*1000*/  LDCU UR42, c[0x0][0xb24] ;  /* 0x00016480ff2a77ac */ /* 0x000ee20008000800 */
[----:B-1----:R-:W-:-:S05]  /*1010*/  I2FP.F32.U32 R3, UR7 ;  /* 0x0000000700037c45 */ /* 0x002fca0008201000 */
[----:B------:R-:W1:Y:S01]  /*1020*/  S2UR UR36, SR_CTAID.Z ;  /* 0x00000000002479c3 */ /* 0x000e620000002700 */
[----:B------:R-:W1:Y:S01]  /*1030*/  LDCU UR27, c[0x0][0xb30] ;  /* 0x00016600ff1b77ac */ /* 0x000e620008000800 */
[----:B--2---:R-:W-:Y:S01]  /*1040*/  FMUL R3, R3, UR5 ;  /* 0x0000000503037c20 */ /* 0x004fe20008400000 */
[----:B------:R-:W-:Y:S01]  /*1050*/  UMOV UR16, UR7 ;  /* 0x0000000700107c82 */ /* 0x000fe20008000000 */
[----:B----4-:R-:W-:Y:S01]  /*1060*/  I2FP.F32.U32 R2, UR8 ;  /* 0x0000000800027c45 */ /* 0x010fe20008201000 */
[----:B------:R-:W-:-:S03]  /*1070*/  UMOV UR20, UR8 ;  /* 0x0000000800147c82 */ /* 0x000fc60008000000 */
[----:B------:R-:W2:Y:S01]  /*1080*/  F2I.U32.TRUNC.NTZ R3, R3 ;  /* 0x0000000300037305 */ /* 0x000ea2000020f000 */
[----:B---3--:R-:W-:Y:S01]  /*1090*/  UISETP.GE.AND UP2, UPT, UR21, 0x1, UPT ;  /* 0x000000011500788c */ /* 0x008fe2000bf46270 */
[----:B------:R-:W-:Y:S01]  /*10a0*/  FMUL R2, R2, UR4 ;  /* 0x0000000402027c20 */ /* 0x000fe20008400000 */
[----:B------:R-:W-:-:S05]  /*10b0*/  USHF.L.U32 UR28, UR11, 0xa, URZ ;  /* 0x0000000a0b1c7899 */ /* 0x000fca00080006ff */
[----:B------:R-:W3:Y:S01]  /*10c0*/  F2I.U32.TRUNC.NTZ R2, R2 ;  /* 0x0000000200027305 */ /* 0x000ee2000020f000 */
[----:B--2---:R-:W-:Y:S02]  /*10d0*/  R2UR UR4, R3 ;  /* 0x00000000030472ca */ /* 0x004fe400000e0000 */
[----:B---3--:R-:W-:Y:S02]  /*10e0*/  R2UR UR6, R2 ;  /* 0x00000000020672ca */ /* 0x008fe400000e0000 */
[----:B------:R-:W-:-:S09]  /*10f0*/  PRMT R2, RZ, 0x7610, R2 ;  /* 0x00007610ff027816 */ /* 0x000fd20000000002 */
[----:B------:R-:W-:-:S04]  /*1100*/  UIADD3 UR5, UPT, UPT, -UR4, URZ, URZ ;  /* 0x000000ff04057290 */ /* 0x000fc8000fffe1ff */
[----:B------:R-:W-:Y:S02]  /*1110*/  UIMAD UR5, UR9, UR5, UR7 ;  /* 0x00000005090572a4 */ /* 0x000fe4000f8e0207 */
[----:B------:R-:W-:-:S04]  /*1120*/  UIADD3 UR4, UPT, UPT, -UR6, URZ, URZ ;  /* 0x000000ff06047290 */ /* 0x000fc8000fffe1ff */
[----:B------:R-:W-:Y:S01]  /*1130*/  IMAD.U32 R55, RZ, RZ, UR5 ;  /* 0x00000005ff377e24 */ /* 0x000fe2000f8e00ff */
[----:B------:R-:W-:-:S06]  /*1140*/  UIMAD UR4, UR10, UR4, UR8 ;  /* 0x000000040a0472a4 */ /* 0x000fcc000f8e0208 */
[----:B------:R-:W-:Y:S01]  /*1150*/  IMAD.U32 R54, RZ, RZ, UR4 ;  /* 0x00000004ff367e24 */ /* 0x000fe2000f8e00ff */
[----:B-1----:R-:W-:Y:S06]  /*1160*/  BRA.U UP4, `(.L_x_18) ;  /* 0x00000001042c7547 */ /* 0x002fec000b800000 */
[----:B------:R-:W-:Y:S02]  /*1170*/  R2UR UR5, R54 ;  /* 0x00000000360572ca */ /* 0x000fe400000e0000 */
[----:B------:R-:W-:-:S11]  /*1180*/  R2UR UR4, R55 ;  /* 0x00000000370472ca */ /* 0x000fd600000e0000 */
[----:B------:R-:W-:Y:S02]  /*1190*/  UISETP.NE.AND UP0, UPT, UR5, URZ, UPT ;  /* 0x000000ff0500728c */ /* 0x000fe4000bf05270 */
[----:B------:R-:W-:Y:S02]  /*11a0*/  UISETP.NE.AND UP1, UPT, UR5, 0x1, UPT ;  /* 0x000000010500788c */ /* 0x000fe4000bf25270 */
[----:B------:R-:W-:-:S04]  /*11b0*/  UISETP.EQ.OR UP0, UPT, UR4, URZ, !UP0 ;  /* 0x000000ff0400728c */ /* 0x000fc8000c702670 */
[----:B------:R-:W-:Y:S02]  /*11c0*/  USEL UR5, URZ, 0x1, !UP0 ;  /* 0x00000001ff057887 */ /* 0x000fe4000c000000 */
[----:B------:R-:W-:Y:S02]  /*11d0*/  UISETP.NE.AND UP0, UPT, UR4, URZ, UPT ;  /* 0x000000ff0400728c */ /* 0x000fe4000bf05270 */
[----:B------:R-:W-:-:S04]  /*11e0*/  USEL UR4, URZ, 0x2, UP1 ;  /* 0x00000002ff047887 */ /* 0x000fc80008800000 */
[----:B------:R-:W-:-:S04]  /*11f0*/  USEL UR4, UR4, 0x2, UP0 ;  /* 0x0000000204047887 */ /* 0x000fc80008000000 */
[----:B------:R-:W-:-:S06]  /*1200*/  UIADD3 UR4, UPT, UPT, UR5, UR4, URZ ;  /* 0x0000000405047290 */ /* 0x000fcc000fffe0ff */
[----:B------:R-:W-:Y:S02]  /*1210*/  IMAD.U32 R2, RZ, RZ, UR4 ;  /* 0x00000004ff027e24 */ /* 0x000fe4000f8e00ff */
.L_x_18:
[----:B------:R-:W-:Y:S05]  /*1220*/  BRA.U !UP2, `(.L_x_19) ;  /* 0x000000010ad47547 */ /* 0x000fea000b800000 */
[----:B------:R-:W1:Y:S01]  /*1230*/  LDCU.128 UR12, c[0x0][0xb10] ;  /* 0x00016200ff0c77ac */ /* 0x000e620008000c00 */
[----:B------:R-:W2:Y:S01]  /*1240*/  LDCU UR6, c[0x0][0x370] ;  /* 0x00006e00ff0677ac */ /* 0x000ea20008000800 */
[----:B------:R-:W3:Y:S01]  /*1250*/  LDCU UR5, c[0x0][0x374] ;  /* 0x00006e80ff0577ac */ /* 0x000ee20008000800 */
[----:B------:R-:W4:Y:S01]  /*1260*/  LDCU UR26, c[0x0][0xb0c] ;  /* 0x00016180ff1a77ac */ /* 0x000f220008000800 */
[----:B------:R-:W4:Y:S01]  /*1270*/  LDCU UR4, c[0x0][0xb20] ;  /* 0x00016400ff0477ac */ /* 0x000f220008000800 */
[----:B------:R-:W4:Y:S01]  /*1280*/  LDCU.64 UR8, c[0x0][0xb28] ;  /* 0x00016500ff0877ac */ /* 0x000f220008000a00 */
[----:B-1----:R-:W-:Y:S02]  /*1290*/  UISETP.NE.AND UP0, UPT, UR14, 0x1, UPT ;  /* 0x000000010e00788c */ /* 0x002fe4000bf05270 */
[----:B---3--:R-:W-:Y:S02]  /*12a0*/  UIMAD.WIDE.U32 UR10, UR5, UR15, URZ ;  /* 0x0000000f050a72a5 */ /* 0x008fe4000f8e00ff */
[----:B--2---:R-:W-:-:S02]  /*12b0*/  UIMAD.WIDE.U32 UR22, UR6, UR12, URZ ;  /* 0x0000000c061672a5 */ /* 0x004fc4000f8e00ff */
[----:B----4-:R-:W-:Y:S02]  /*12c0*/  UISETP.NE.AND UP1, UPT, UR26, 0x1, UPT ;  /* 0x000000011a00788c */ /* 0x010fe4000bf25270 */
[----:B------:R-:W-:Y:S01]  /*12d0*/  UISETP.NE.AND UP2, UPT, UR21, 0x1, UPT ;  /* 0x000000011500788c */ /* 0x000fe2000bf45270 */
[----:B------:R-:W-:Y:S02]  /*12e0*/  UMOV UR10, UR11 ;  /* 0x0000000b000a7c82 */ /* 0x000fe40008000000 */
[----:B------:R-:W-:Y:S01]  /*12f0*/  UMOV UR22, UR23 ;  /* 0x0000001700167c82 */ /* 0x000fe20008000000 */
[----:B------:R-:W-:Y:S02]  /*1300*/  @UP0 USHF.R.U32.HI UR5, URZ, UR4, UR10 ;  /* 0x00000004ff050299 */ /* 0x000fe4000801160a */
[----:B------:R-:W-:Y:S02]  /*1310*/  UIMAD.WIDE.U32 UR24, UR20, UR15, URZ ;  /* 0x0000000f141872a5 */ /* 0x000fe4000f8e00ff */
[----:B------:R-:W-:-:S02]  /*1320*/  UIMAD.WIDE.U32 UR10, UR5, UR8, URZ ;  /* 0x00000008050a72a5 */ /* 0x000fc4000f8e00ff */
[----:B------:R-:W-:Y:S02]  /*1330*/  @UP1 USHF.R.U32.HI UR6, URZ, UR13, UR22 ;  /* 0x0000000dff061299 */ /* 0x000fe40008011616 */
[----:B------:R-:W-:Y:S02]  /*1340*/  UIMAD.WIDE.U32 UR18, UR16, UR12, URZ ;  /* 0x0000000c101272a5 */ /* 0x000fe4000f8e00ff */
[----:B------:R-:W-:Y:S01]  /*1350*/  UIMAD.WIDE.U32 UR22, UR6, UR8, URZ ;  /* 0x00000008061672a5 */ /* 0x000fe2000f8e00ff */
[----:B------:R-:W-:Y:S01]  /*1360*/  UMOV UR24, UR25 ;  /* 0x0000001900187c82 */ /* 0x000fe20008000000 */
[----:B------:R-:W-:Y:S01]  /*1370*/  UMOV UR10, UR11 ;  /* 0x0000000b000a7c82 */ /* 0x000fe20008000000 */
[----:B------:R-:W-:Y:S02]  /*1380*/  USHF.R.U32.HI UR24, URZ, UR4, UR24 ;  /* 0x00000004ff187299 */ /* 0x000fe40008011618 */
[----:B------:R-:W-:Y:S02]  /*1390*/  @UP2 USHF.R.U32.HI UR5, URZ, UR9, UR10 ;  /* 0x00000009ff052299 */ /* 0x000fe4000801160a */
[----:B------:R-:W-:Y:S01]  /*13a0*/  UMOV UR7, UR23 ;  /* 0x0000001700077c82 */ /* 0x000fe20008000000 */
[----:B------:R-:W-:Y:S01]  /*13b0*/  UMOV UR18, UR19 ;  /* 0x0000001300127c82 */ /* 0x000fe20008000000 */
[----:B------:R-:W-:-:S02]  /*13c0*/  @UP2 USHF.R.U32.HI UR6, URZ, UR9, UR7 ;  /* 0x00000009ff062299 */ /* 0x000fc40008011607 */
[----:B------:R-:W-:Y:S02]  /*13d0*/  USHF.R.U32.HI UR18, URZ, UR13, UR18 ;  /* 0x0000000dff127299 */ /* 0x000fe40008011612 */
[----:B------:R-:W-:Y:S02]  /*13e0*/  USEL UR4, UR20, UR24, !UP0 ;  /* 0x0000001814047287 */ /* 0x000fe4000c000000 */
[----:B------:R-:W-:Y:S02]  /*13f0*/  UIMAD UR7, UR5, UR21, URZ ;  /* 0x00000015050772a4 */ /* 0x000fe4000f8e02ff */
[----:B------:R-:W-:Y:S02]  /*1400*/  USEL UR5, UR16, UR18, !UP1 ;  /* 0x0000001210057287 */ /* 0x000fe4000c800000 */
[----:B------:R-:W-:Y:S02]  /*1410*/  UIMAD UR12, UR6, UR21, URZ ;  /* 0x00000015060c72a4 */ /* 0x000fe4000f8e02ff */
[----:B------:R-:W-:-:S02]  /*1420*/  UISETP.GE.AND UP0, UPT, UR4, UR7, UPT ;  /* 0x000000070400728c */ /* 0x000fc4000bf06270 */
[----:B------:R-:W-:Y:S02]  /*1430*/  UIMAD.WIDE.U32 UR10, UR4, UR8, URZ ;  /* 0x00000008040a72a5 */ /* 0x000fe4000f8e00ff */
[----:B------:R-:W-:Y:S02]  /*1440*/  UISETP.GE.OR UP0, UPT, UR5, UR12, UP0 ;  /* 0x0000000c0500728c */ /* 0x000fe40008706670 */
[----:B------:R-:W-:Y:S02]  /*1450*/  UIMAD.WIDE.U32 UR12, UR5, UR8, URZ ;  /* 0x00000008050c72a5 */ /* 0x000fe4000f8e00ff */
[----:B------:R-:W-:Y:S01]  /*1460*/  UIADD3 UR10, UPT, UPT, -UR4, URZ, URZ ;  /* 0x000000ff040a7290 */ /* 0x000fe2000fffe1ff */
[----:B------:R-:W-:Y:S01]  /*1470*/  UMOV UR8, UR11 ;  /* 0x0000000b00087c82 */ /* 0x000fe20008000000 */
[----:B------:R-:W-:Y:S02]  /*1480*/  UIADD3 UR11, UPT, UPT, -UR5, URZ, URZ ;  /* 0x000000ff050b7290 */ /* 0x000fe4000fffe1ff */
[----:B------:R-:W-:-:S03]  /*1490*/  USHF.R.U32.HI UR8, URZ, UR9, UR8 ;  /* 0x00000009ff087299 */ /* 0x000fc60008011608 */
[----:B------:R-:W-:Y:S01]  /*14a0*/  @!UP0 UMOV UR7, UR13 ;  /* 0x0000000d00078c82 */ /* 0x000fe20008000000 */
[----:B------:R-:W-:Y:S02]  /*14b0*/  UIMAD UR20, UR14, UR10, UR20 ;  /* 0x0000000a0e1472a4 */ /* 0x000fe4000f8e0214 */
[----:B------:R-:W-:Y:S02]  /*14c0*/  USEL UR8, UR4, UR8, !UP2 ;  /* 0x0000000804087287 */ /* 0x000fe4000d000000 */
[----:B------:R-:W-:Y:S02]  /*14d0*/  @!UP0 USHF.R.U32.HI UR7, URZ, UR9, UR7 ;  /* 0x00000009ff078299 */ /* 0x000fe40008011607 */
[----:B------:R-:W-:Y:S02]  /*14e0*/  UIADD3 UR9, UPT, UPT, -UR8, URZ, URZ ;  /* 0x000000ff08097290 */ /* 0x000fe4000fffe1ff */
[----:B------:R-:W-:Y:S02]  /*14f0*/  @!UP0 USEL UR7, UR5, UR7, !UP2 ;  /* 0x0000000705078287 */ /* 0x000fe4000d000000 */
[----:B------:R-:W-:-:S02]  /*1500*/  UIMAD UR9, UR21, UR9, UR4 ;  /* 0x00000009150972a4 */ /* 0x000fc4000f8e0204 */
[----:B------:R-:W-:Y:S02]  /*1510*/  @!UP0 UIADD3 UR8, UPT, UPT, UR8, -UR7, URZ ;  /* 0x8000000708088290 */ /* 0x000fe4000fffe0ff */
[----:B------:R-:W-:Y:S02]  /*1520*/  @!UP0 UIMAD UR6, UR9, UR6, UR7 ;  /* 0x00000006090682a4 */ /* 0x000fe4000f8e0207 */
[----:B------:R-:W-:Y:S02]  /*1530*/  @!UP0 UIMAD UR4, UR8, UR21, UR5 ;  /* 0x00000015080482a4 */ /* 0x000fe4000f8e0205 */
[----:B------:R-:W-:Y:S02]  /*1540*/  UIMAD UR16, UR26, UR11, UR16 ;  /* 0x0000000b1a1072a4 */ /* 0x000fe4000f8e0210 */
[----:B------:R-:W-:Y:S01]  /*1550*/  UIMAD UR20, UR4, UR14, UR20 ;  /* 0x0000000e041472a4 */ /* 0x000fe2000f8e0214 */
[----:B------:R-:W-:Y:S02]  /*1560*/  @!UP0 UMOV UR5, UR6 ;  /* 0x0000000600058c82 */ /* 0x000fe40008000000 */
[----:B------:R-:W-:-:S12]  /*1570*/  UIMAD UR16, UR5, UR26, UR16 ;  /* 0x0000001a051072a4 */ /* 0x000fd8000f8e0210 */
.L_x_19:
[----:B------:R-:W-:Y:S02]  /*1580*/  UISETP.NE.AND UP1, UPT, UR27, 0x1, UPT ;  /* 0x000000011b00788c */ /* 0x000fe4000bf25270 */
[----:B------:R-:W-:Y:S02]  /*1590*/  UISETP.NE.AND UP0, UPT, UR17, 0x2, UPT ;  /* 0x000000021100788c */ /* 0x000fe4000bf05270 */
[----:B------:R-:W-:-:S05]  /*15a0*/  ULOP3.LUT UR28, UR28, 0x400, URZ, 0xc0, !UPT ;  /* 0x000004001c1c7892 */ /* 0x000fca000f8ec0ff */
[----:B------:R-:W-:Y:S07]  /*15b0*/  BRA.U UP1, `(.L_x_20) ;  /* 0x0000000101447547 */ /* 0x000fee000b800000 */
[----:B------:R-:W1:Y:S01]  /*15c0*/  LDCU.128 UR8, c[0x0][0xb10] ;  /* 0x00016200ff0877ac */ /* 0x000e620008000c00 */
[----:B------:R-:W2:Y:S01]  /*15d0*/  LDCU UR12, c[0x0][0xb0c] ;  /* 0x00016180ff0c77ac */ /* 0x000ea20008000800 */
[----:B------:R-:W3:Y:S01]  /*15e0*/  LDCU UR13, c[0x0][0xb20] ;  /* 0x00016400ff0d77ac */ /* 0x000ee20008000800 */
[----:B-1----:R-:W-:Y:S02]  /*15f0*/  UIMAD.WIDE.U32 UR6, UR16, UR8, URZ ;  /* 0x00000008100672a5 */ /* 0x002fe4000f8e00ff */
[----:B------:R-:W-:Y:S02]  /*1600*/  UIMAD.WIDE.U32 UR4, UR20, UR11, URZ ;  /* 0x0000000b140472a5 */ /* 0x000fe4000f8e00ff */
[----:B--2---:R-:W-:Y:S02]  /*1610*/  UISETP.NE.AND UP2, UPT, UR12, 0x1, UPT ;  /* 0x000000010c00788c */ /* 0x004fe4000bf45270 */
[----:B------:R-:W-:Y:S01]  /*1620*/  UISETP.NE.AND UP1, UPT, UR10, 0x1, UPT ;  /* 0x000000010a00788c */ /* 0x000fe2000bf25270 */
[----:B------:R-:W-:-:S02]  /*1630*/  UMOV UR6, UR7 ;  /* 0x0000000700067c82 */ /* 0x000fc40008000000 */
[----:B------:R-:W-:Y:S01]  /*1640*/  UMOV UR4, UR5 ;  /* 0x0000000500047c82 */ /* 0x000fe20008000000 */
[----:B------:R-:W-:Y:S02]  /*1650*/  USHF.R.U32.HI UR6, URZ, UR9, UR6 ;  /* 0x00000009ff067299 */ /* 0x000fe40008011606 */
[----:B---3--:R-:W-:Y:S02]  /*1660*/  USHF.R.U32.HI UR4, URZ, UR13, UR4 ;  /* 0x0000000dff047299 */ /* 0x008fe40008011604 */
[----:B------:R-:W-:Y:S02]  /*1670*/  USEL UR5, UR16, UR6, !UP2 ;  /* 0x0000000610057287 */ /* 0x000fe4000d000000 */
[----:B------:R-:W-:-:S04]  /*1680*/  USEL UR4, UR20, UR4, !UP1 ;  /* 0x0000000414047287 */ /* 0x000fc8000c800000 */
[----:B------:R-:W-:Y:S02]  /*1690*/  UIADD3 UR6, UPT, UPT, UR5, -UR4, URZ ;  /* 0x8000000405067290 */ /* 0x000fe4000fffe0ff */
[----:B------:R-:W-:Y:S02]  /*16a0*/  UIADD3 UR4, UPT, UPT, -UR5, UR4, URZ ;  /* 0x0000000405047290 */ /* 0x000fe4000fffe1ff */
[----:B------:R-:W-:Y:S02]  /*16b0*/  UIMAD UR20, UR6, UR10, UR20 ;  /* 0x0000000a061472a4 */ /* 0x000fe4000f8e0214 */
[----:B------:R-:W-:-:S12]  /*16c0*/  UIMAD UR16, UR4, UR12, UR16 ;  /* 0x0000000c041072a4 */ /* 0x000fd8000f8e0210 */
.L_x_20:
[----:B------:R-:W-:Y:S05]  /*16d0*/  BRA.U !UP5, `(.L_x_21) ;  /* 0x000000010d0c7547 */ /* 0x000fea000b800000 */
[----:B------:R-:W-:Y:S01]  /*16e0*/  UCGABAR_WAIT ;  /* 0x0000000000007dc7 */ /* 0x000fe20008000000 */
[----:B------:R-:W-:Y:S01]  /*16f0*/  CCTL.IVALL ;  /* 0x00000000ff00798f */ /* 0x000fe20002000000 */
[----:B------:R-:W-:Y:S05]  /*1700*/  BRA `(.L_x_22) ;  /* 0x0000000000047947 */ /* 0x000fea0003800000 */
.L_x_21:
[----:B------:R-:W-:Y:S06]  /*1710*/  BAR.SYNC.DEFER_BLOCKING 0x0 ;  /* 0x0000000000007b1d */ /* 0x000fec0000010000 */
.L_x_22:
[----:B------:R-:W-:Y:S05]  /*1720*/  BRA.U UP0, `(.L_x_23) ;  /* 0x0000001500547547 */ /* 0x000fea000b800000 */
[----:B------:R-:W1:Y:S01]  /*1730*/  LDCU UR6, c[0x0][0x38c] ;  /* 0x00007180ff0677ac */ /* 0x000e620008000800 */
[----:B------:R-:W2:Y:S01]  /*1740*/  S2UR UR8, SR_CgaCtaId ;  /* 0x00000000000879c3 */ /* 0x000ea20000008800 */
[----:B------:R-:W-:Y:S01]  /*1750*/  PLOP3.LUT P1, PT, PT, PT, UP3, 0x80, 0x8 ;  /* 0x000000000008781c */ /* 0x000fe20003f2f038 */
[----:B------:R-:W-:Y:S01]  /*1760*/  IMAD.MOV.U32 R12, RZ, RZ, 0x1 ;  /* 0x00000001ff0c7424 */ /* 0x000fe200078e00ff */
[----:B------:R-:W-:Y:S01]  /*1770*/  UMOV UR7, 0x400 ;  /* 0x0000040000077882 */ /* 0x000fe20000000000 */
[----:B------:R-:W-:Y:S01]  /*1780*/  UISETP.NE.AND UP1, UPT, UR17, URZ, UPT ;  /* 0x000000ff1100728c */ /* 0x000fe2000bf25270 */
[----:B------:R-:W-:Y:S02]  /*1790*/  ISETP.EQ.OR P2, PT, R0, RZ, P3 ;  /* 0x000000ff0000720c */ /* 0x000fe40001f42670 */
[----:B------:R-:W-:Y:S02]  /*17a0*/  CS2R R10, SRZ ;  /* 0x00000000000a7805 */ /* 0x000fe4000001ff00 */
[----:B------:R-:W-:Y:S01]  /*17b0*/  PLOP3.LUT P1, PT, P1, PT, PT, 0x8, 0x80 ;  /* 0x000000000080781c */ /* 0x000fe20000f2e170 */
[----:B------:R-:W-:Y:S01]  /*17c0*/  IMAD.MOV.U32 R9, RZ, RZ, RZ ;  /* 0x000000ffff097224 */ /* 0x000fe200078e00ff */
[----:B------:R-:W3:Y:S01]  /*17d0*/  LDCU UR40, c[0x0][0x370] ;  /* 0x00006e00ff2877ac */ /* 0x000ee20008000800 */
[----:B------:R-:W-:Y:S01]  /*17e0*/  IMAD.MOV.U32 R8, RZ, RZ, 0x1 ;  /* 0x00000001ff087424 */ /* 0x000fe200078e00ff */
[----:B------:R-:W4:Y:S01]  /*17f0*/  LDCU.64 UR26, c[0x0][0x348] ;  /* 0x00006900ff1a77ac */ /* 0x000f220008000a00 */
[----:B-1----:R-:W-:-:S02]  /*1800*/  UIADD3 UR5, UPT, UPT, UR6, 0x1f, URZ ;  /* 0x0000001f06057890 */ /* 0x002fc4000fffe0ff */
[----:B------:R-:W-:Y:S02]  /*1810*/  USHF.R.U32.HI UR45, URZ, 0x5, UR28 ;  /* 0x00000005ff2d7899 */ /* 0x000fe4000801161c */
[----:B------:R-:W-:Y:S02]  /*1820*/  USHF.R.S32.HI UR4, URZ, 0x1f, UR5 ;  /* 0x0000001fff047899 */ /* 0x000fe40008011405 */
[----:B------:R-:W-:Y:S02]  /*1830*/  UIADD3 UR46, UPT, UPT, UR6, 0x3e, URZ ;  /* 0x0000003e062e7890 */ /* 0x000fe4000fffe0ff */
[----:B------:R-:W-:Y:S02]  /*1840*/  ULEA.HI UR4, UR4, UR5, URZ, 0x5 ;  /* 0x0000000504047291 */ /* 0x000fe4000f8f28ff */
[----:B------:R-:W-:Y:S02]  /*1850*/  UIADD3 UR5, UPT, UPT, UR6, -0x1, URZ ;  /* 0xffffffff06057890 */ /* 0x000fe4000fffe0ff */
[----:B------:R-:W-:-:S02]  /*1860*/  USHF.R.S32.HI UR43, URZ, 0x5, UR4 ;  /* 0x00000005ff2b7899 */ /* 0x000fc40008011404 */
[----:B------:R-:W-:Y:S02]  /*1870*/  UISETP.GE.U32.AND UP2, UPT, UR5, -0x3f, UPT ;  /* 0xffffffc10500788c */ /* 0x000fe4000bf46070 */
[----:B------:R-:W-:Y:S02]  /*1880*/  UISETP.LT.U32.AND UP0, UPT, UR43, 0x8, UPT ;  /* 0x000000082b00788c */ /* 0x000fe4000bf01070 */
[----:B--2---:R-:W-:Y:S02]  /*1890*/  ULEA UR7, UR8, UR7, 0x18 ;  /* 0x0000000708077291 */ /* 0x004fe4000f8ec0ff */
[----:B------:R-:W-:Y:S02]  /*18a0*/  USEL UR41, UR43, 0x8, UP0 ;  /* 0x000000082b297887 */ /* 0x000fe40008000000 */
[----:B------:R-:W-:Y:S02]  /*18b0*/  ULEA UR29, UR28, UR7, 0x2 ;  /* 0x000000071c1d7291 */ /* 0x000fe4000f8e10ff */
[----:B------:R-:W-:-:S02]  /*18c0*/  UIADD3 UR21, UPT, UPT, UR41, -0x1, URZ ;  /* 0xffffffff29157890 */ /* 0x000fc4000fffe0ff */
[----:B------:R-:W-:Y:S01]  /*18d0*/  @UP2 UIADD3 UR21, UPT, UPT, UR41, URZ, URZ ;  /* 0x000000ff29152290 */ /* 0x000fe2000fffe0ff */
[----:B------:R-:W1:Y:S01]  /*18e0*/  LDCU UR39, c[0x0][0x374] ;  /* 0x00006e80ff2777ac */ /* 0x000e620008000800 */
[----:B------:R-:W-:Y:S02]  /*18f0*/  USEL UR24, UR48, 0x2, UP1 ;  /* 0x0000000230187887 */ /* 0x000fe40008800000 */
[----:B------:R-:W-:Y:S02]  /*1900*/  UIADD3 UR29, UPT, UPT, UR29, 0x8800, URZ ;  /* 0x000088001d1d7890 */ /* 0x000fe4000fffe0ff */
[----:B------:R-:W-:Y:S02]  /*1910*/  UIADD3 UR44, UPT, UPT, UR43, -UR41, URZ ;  /* 0x800000292b2c7290 */ /* 0x000fe4000fffe0ff */
[----:B------:R-:W-:Y:S01]  /*1920*/  UIADD3 UR21, UPT, UPT, UR21, 0x1, URZ ;  /* 0x0000000115157890 */ /* 0x000fe2000fffe0ff */
[----:B---34-:R-:W-:-:S11]  /*1930*/  UMOV UR5, URZ ;  /* 0x000000ff00057c82 */ /* 0x018fd60008000000 */
.L_x_43:
[----:B------:R-:W2:Y:S02]  /*1940*/  S2UR UR4, SR_CgaCtaId ;  /* 0x00000000000479c3 */ /* 0x000ea40000008800 */
[----:B--2---:R-:W-:-:S09]  /*1950*/  UISETP.NE.AND UP0, UPT, UR4, URZ, UPT ;  /* 0x000000ff0400728c */ /* 0x004fd2000bf05270 */
[----:B------:R-:W-:Y:S05]  /*1960*/  BRA.U UP0, `(.L_x_24) ;  /* 0x0000000100287547 */ /* 0x000fea000b800000 */
[----:B------:R-:W-:Y:S02]  /*1970*/  LEA R0, R9, UR7, 0x3 ;  /* 0x0000000709007c11 */ /* 0x000fe4000f8e18ff */
[----:B------:R-:W-:-:S04]  /*1980*/  SHF.L.U32 R2, R8, 0x1f, RZ ;  /* 0x0000001f08027819 */ /* 0x000fc800000006ff */
[----:B------:R-:W2:Y:S02]  /*1990*/  SYNCS.PHASECHK.TRANS64.TRYWAIT P0, [R0+URZ+0x140], R2 ;  /* 0x00014002000075a7 */ /* 0x000ea400080011ff */
[----:B--2---:R-:W-:Y:S05]  /*19a0*/  @!P0 BRA `(.L_x_25) ;  /* 0x0000006800dc8947 */ /* 0x004fea0003800000 */
.L_x_143:
[----:B------:R-:W-:Y:S01]  /*19b0*/  VIADD R9, R9, 0x1 ;  /* 0x0000000109097836 */ /* 0x000fe20000000000 */
[----:B------:R2:W-:Y:S04]  /*19c0*/  SYNCS.ARRIVE.TRANS64.A1T0 RZ, [R0+URZ+0x130], RZ ;  /* 0x000130ff00ff79a7 */ /* 0x0005e800081000ff */
[----:B------:R-:W-:-:S04]  /*19d0*/  ISETP.NE.AND P0, PT, R9, 0x2, PT ;  /* 0x000000020900780c */ /* 0x000fc80003f05270 */
[----:B------:R-:W-:Y:S02]  /*19e0*/  SEL R9, R9, RZ, P0 ;  /* 0x000000ff09097207 */ /* 0x000fe40000000000 */
[----:B--2---:R-:W-:-:S04]  /*19f0*/  SEL R0, RZ, 0x1, P0 ;  /* 0x00000001ff007807 */ /* 0x004fc80000000000 */
[----:B------:R-:W-:-:S07]  /*1a00*/  LOP3.LUT R8, R8, R0, RZ, 0x3c, !PT ;  /* 0x0000000008087212 */ /* 0x000fce00078e3cff */
.L_x_24:
[----:B------:R-:W-:Y:S01]  /*1a10*/  ULEA UR4, UR5, UR7, 0x3 ;  /* 0x0000000705047291 */ /* 0x000fe2000f8e18ff */
[----:B------:R-:W-:Y:S01]  /*1a20*/  SHF.L.U32 R0, R12, 0x1f, RZ ;  /* 0x0000001f0c007819 */ /* 0x000fe200000006ff */
[----:B------:R-:W-:Y:S02]  /*1a30*/  UISETP.GE.U32.AND UP0, UPT, UR46, 0x3f, UPT ;  /* 0x0000003f2e00788c */ /* 0x000fe4000bf06070 */
[----:B------:R-:W-:Y:S02]  /*1a40*/  USHF.L.U32 UR11, UR20, 0x7, URZ ;  /* 0x00000007140b7899 */ /* 0x000fe400080006ff */
[----:B------:R-:W-:Y:S01]  /*1a50*/  ULEA UR35, UR16, UR45, 0x6 ;  /* 0x0000002d10237291 */ /* 0x000fe2000f8e30ff */
[----:B------:R-:W-:Y:S02]  /*1a60*/  UMOV UR13, URZ ;  /* 0x000000ff000d7c82 */ /* 0x000fe40008000000 */
[----:B------:R2:W3:Y:S02]  /*1a70*/  SYNCS.PHASECHK.TRANS64.TRYWAIT P0, [UR4+0x40], R0 ;  /* 0x00004000ff0075a7 */ /* 0x0004e40008001104 */
[----:B------:R-:W-:Y:S07]  /*1a80*/  BRA.U !UP0, `(.L_x_26) ;  /* 0x0000000108c07547 */ /* 0x000fee000b800000 */
[----:B------:R-:W-:Y:S01]  /*1a90*/  UMOV UR6, URZ ;  /* 0x000000ff00067c82 */ /* 0x000fe20008000000 */
[----:B------:R-:W-:-:S05]  /*1aa0*/  UMOV UR4, UR5 ;  /* 0x0000000500047c82 */ /* 0x000fca0008000000 */
.L_x_32:
[----:B------:R-:W-:Y:S01]  /*1ab0*/  ULEA UR33, UR4, UR7, 0x3 ;  /* 0x0000000704217291 */ /* 0x000fe2000f8e18ff */
[----:B---3--:R-:W-:Y:S01]  /*1ac0*/  @!P3 MOV R2, 0x6000 ;  /* 0x000060000002b802 */ /* 0x008fe20000000f00 */
[----:B-1-3--:R-:W-:Y:S10]  /*1ad0*/  @P0 BRA `(.L_x_27) ;  /* 0x00000000000c0947 */ /* 0x00aff40003800000 */
[----:B------:R-:W-:-:S04]  /*1ae0*/  SHF.L.U32 R3, R12, 0x1f, RZ ;  /* 0x0000001f0c037819 */ /* 0x000fc800000006ff */
[----:B------:R-:W3:Y:S02]  /*1af0*/  SYNCS.PHASECHK.TRANS64.TRYWAIT P0, [UR33+0x40], R3 ;  /* 0x00004003ff0075a7 */ /* 0x000ee40008001121 */
[----:B---3--:R-:W-:Y:S05]  /*1b00*/  @!P0 BRA `(.L_x_28) ;  /* 0x0000006800988947 */ /* 0x008fea0003800000 */
.L_x_27:
[----:B------:R3:W-:Y:S01]  /*1b10*/  @!P3 SYNCS.ARRIVE.TRANS64 RZ, [UR33], R2 ;  /* 0x00000002ffffb9a7 */ /* 0x0007e20008000021 */
[----:B------:R-:W-:-:S04]  /*1b20*/  ULOP3.LUT UR5, UR24, 0x2, URZ, 0xfc, !UPT ;  /* 0x0000000218057892 */ /* 0x000fc8000f8efcff */
[----:B------:R-:W-:-:S09]  /*1b30*/  UISETP.NE.AND UP0, UPT, UR5, 0x2, UPT ;  /* 0x000000020500788c */ /* 0x000fd2000bf05270 */
[----:B------:R-:W-:Y:S05]  /*1b40*/  BRA.U UP0, `(.L_x_29) ;  /* 0x0000000100047547 */ /* 0x000fea000b800000 */
[----:B-1----:R-:W-:Y:S05]  /*1b50*/  BPT.TRAP 0x1 ;  /* 0x000000040000795c */ /* 0x002fea0000300000 */
.L_x_29:
[----:B------:R-:W-:Y:S04]  /*1b60*/  BSSY.RECONVERGENT B0, `(.L_x_30) ;  /* 0x0000003000007945 */ /* 0x000fe80003800200 */
[----:B------:R-:W-:Y:S05]  /*1b70*/  @P2 BRA `(.L_x_31) ;  /* 0x0000000000042947 */ /* 0x000fea0003800000 */
[----:B-1----:R-:W-:Y:S05]  /*1b80*/  BPT.TRAP 0x1 ;  /* 0x000000040000795c */ /* 0x002fea0000300000 */
.L_x_31:
[----:B-1----:R-:W-:Y:S05]  /*1b90*/  BSYNC.RECONVERGENT B0 ;  /* 0x0000000000007941 */ /* 0x002fea0003800200 */
.L_x_30:
[----:B------:R-:W-:Y:S02]  /*1ba0*/  UIADD3 UR5, UPT, UPT, UR4, 0x1, URZ ;  /* 0x0000000104057890 */ /* 0x000fe4000fffe0ff */
[----:B------:R-:W-:Y:S02]  /*1bb0*/  UIADD3 UR16, UP1, UPT, UR26, 0x80, URZ ;  /* 0x000000801a107890 */ /* 0x000fe4000ff3e0ff */
[----:B------:R-:W-:Y:S02]  /*1bc0*/  UISETP.NE.AND UP0, UPT, UR5, 0x8, UPT ;  /* 0x000000080500788c */ /* 0x000fe4000bf05270 */
[----:B------:R-:W-:Y:S02]  /*1bd0*/  USHF.L.U32 UR34, UR6, 0x5, URZ ;  /* 0x0000000506227899 */ /* 0x000fe400080006ff */
[----:B------:R-:W-:Y:S02]  /*1be0*/  USEL UR9, URZ, 0x1, UP0 ;  /* 0x00000001ff097887 */ /* 0x000fe40008000000 */
[----:B------:R-:W-:-:S02]  /*1bf0*/  USEL UR5, UR5, URZ, UP0 ;  /* 0x000000ff05057287 */ /* 0x000fc40008000000 */
[----:B------:R-:W-:Y:S02]  /*1c00*/  UIADD3 UR14, UP0, UPT, UR26, 0x180, URZ ;  /* 0x000001801a0e7890 */ /* 0x000fe4000ff1e0ff */
[----:B------:R-:W-:Y:S01]  /*1c10*/  ULEA UR8, UR5, UR7, 0x3 ;  /* 0x0000000705087291 */ /* 0x000fe2000f8e18ff */
[----:B------:R-:W-:Y:S01]  /*1c20*/  LOP3.LUT R12, R12, UR9, RZ, 0x3c, !PT ;  /* 0x000000090c0c7c12 */ /* 0x000fe2000f8e3cff */
[----:B------:R-:W-:Y:S02]  /*1c30*/  ULEA UR9, UR4, UR28, 0xb ;  /* 0x0000001c04097291 */ /* 0x000fe4000f8e58ff */
[----:B------:R-:W-:Y:S01]  /*1c40*/  UIADD3.X UR17, UPT, UPT, URZ, UR27, URZ, UP1, !UPT ;  /* 0x0000001bff117290 */ /* 0x000fe20008ffe4ff */
[----:B--2---:R-:W-:Y:S01]  /*1c50*/  SHF.L.U32 R0, R12, 0x1f, RZ ;  /* 0x0000001f0c007819 */ /* 0x004fe200000006ff */
[----:B------:R-:W-:Y:S02]  /*1c60*/  ULEA UR9, UR9, UR7, 0x2 ;  /* 0x0000000709097291 */ /* 0x000fe4000f8e10ff */
[----:B------:R-:W-:Y:S01]  /*1c70*/  UIADD3.X UR15, UPT, UPT, URZ, UR27, URZ, UP0, !UPT ;  /* 0x0000001bff0f7290 */ /* 0x000fe200087fe4ff */
[----:B------:R4:W1:Y:S01]  /*1c80*/  SYNCS.PHASECHK.TRANS64.TRYWAIT P0, [UR8+0x40], R0 ;  /* 0x00004000ff0075a7 */ /* 0x0008620008001108 */
[----:B------:R-:W-:-:S02]  /*1c90*/  ULEA UR8, UR4, UR7, 0xe ;  /* 0x0000000704087291 */ /* 0x000fc4000f8e70ff */
[----:B------:R-:W-:Y:S02]  /*1ca0*/  UIADD3 UR32, UPT, UPT, UR9, 0x8800, URZ ;  /* 0x0000880009207890 */ /* 0x000fe4000fffe0ff */
[----:B------:R-:W-:Y:S01]  /*1cb0*/  UIADD3 UR8, UPT, UPT, UR8, 0x18800, URZ ;  /* 0x0001880008087890 */ /* 0x000fe2000fffe0ff */
[----:B------:R-:W-:Y:S01]  /*1cc0*/  UMOV UR13, 0x30000 ;  /* 0x00030000000d7882 */ /* 0x000fe20000000000 */
[----:B------:R-:W-:Y:S01]  /*1cd0*/  UMOV UR18, 0x0 ;  /* 0x0000000000127882 */ /* 0x000fe20000000000 */
[----:B------:R-:W-:Y:S01]  /*1ce0*/  UMOV UR19, 0x10000000 ;  /* 0x1000000000137882 */ /* 0x000fe20000000000 */
[----:B------:R-:W-:Y:S01]  /*1cf0*/  UMOV UR12, UR36 ;  /* 0x00000024000c7c82 */ /* 0x000fe20008000000 */
[----:B------:R-:W-:Y:S01]  /*1d00*/  UMOV UR9, UR33 ;  /* 0x0000002100097c82 */ /* 0x000fe20008000000 */
[----:B------:R-:W-:Y:S01]  /*1d10*/  UMOV UR10, UR34 ;  /* 0x00000022000a7c82 */ /* 0x000fe20008000000 */
[----:B------:R2:W-:Y:S01]  /*1d20*/  UTMALDG.3D.MULTICAST [UR32], [UR16], UR13, desc[UR18] ;  /* 0x00001220100073b4 */ /* 0x0005e2000801180d */
[----:B------:R-:W-:Y:S01]  /*1d30*/  UIADD3 UR6, UPT, UPT, UR6, 0x1, URZ ;  /* 0x0000000106067890 */ /* 0x000fe2000fffe0ff */
[----:B------:R-:W-:-:S03]  /*1d40*/  UMOV UR4, UR5 ;  /* 0x0000000500047c82 */ /* 0x000fc60008000000 */
[----:B------:R-:W-:Y:S01]  /*1d50*/  UISETP.NE.AND UP0, UPT, UR6, UR21, UPT ;  /* 0x000000150600728c */ /* 0x000fe2000bf05270 */
[----:B------:R4:W-:Y:S01]  /*1d60*/  UTMALDG.3D [UR8], [UR14], desc[UR18] ;  /* 0x000012080e0075b4 */ /* 0x0009e20008011000 */
[----:B--2---:R-:W-:-:S07]  /*1d70*/  UMOV UR13, UR21 ;  /* 0x00000015000d7c82 */ /* 0x004fce0008000000 */
[----:B----4-:R-:W-:Y:S05]  /*1d80*/  BRA.U UP0, `(.L_x_32) ;  /* 0xfffffffd00487547 */ /* 0x010fea000b83ffff */
.L_x_26:
[----:B------:R-:W-:Y:S01]  /*1d90*/  ULEA UR4, UR5, UR7, 0x3 ;  /* 0x0000000705047291 */ /* 0x000fe2000f8e18ff */
[----:B--2---:R-:W-:Y:S01]  /*1da0*/  SHF.L.U32 R0, R12, 0x1f, RZ ;  /* 0x0000001f0c007819 */ /* 0x004fe200000006ff */
[----:B------:R-:W-:Y:S01]  /*1db0*/  @!P1 SYNCS.ARRIVE.TRANS64.A1T0 RZ, [UR7+0xc8], RZ ;  /* 0x0000c8ffffff99a7 */ /* 0x000fe20008100007 */
[----:B------:R-:W-:-:S06]  /*1dc0*/  UISETP.GT.AND UP0, UPT, UR43, UR41, UPT ;  /* 0x000000292b00728c */ /* 0x000fcc000bf04270 */
[----:B-1-3--:R1:W2:Y:S03]  /*1dd0*/  SYNCS.PHASECHK.TRANS64.TRYWAIT P0, [UR4+0x40], R0 ;  /* 0x00004000ff0075a7 */ /* 0x00a2a60008001104 */
[----:B------:R-:W-:Y:S05]  /*1de0*/  BRA.U !UP0, `(.L_x_33) ;  /* 0x0000000108bc7547 */ /* 0x000fea000b800000 */
[----:B------:R-:W-:Y:S01]  /*1df0*/  UIADD3 UR25, UPT, UPT, UR44, UR13, URZ ;  /* 0x0000000d2c197290 */ /* 0x000fe2000fffe0ff */
[----:B------:R-:W-:-:S11]  /*1e00*/  UMOV UR4, UR5 ;  /* 0x0000000500047c82 */ /* 0x000fd60008000000 */
.L_x_39:
[----:B------:R-:W-:Y:S01]  /*1e10*/  ULEA UR17, UR4, UR7, 0x3 ;  /* 0x0000000704117291 */ /* 0x000fe2000f8e18ff */
[----:B--2---:R-:W-:Y:S01]  /*1e20*/  @!P3 MOV R2, 0x6000 ;  /* 0x000060000002b802 */ /* 0x004fe20000000f00 */
[----:B--2-4-:R-:W-:Y:S10]  /*1e30*/  @P0 BRA `(.L_x_34) ;  /* 0x00000000000c0947 */ /* 0x014ff40003800000 */
[----:B------:R-:W-:-:S04]  /*1e40*/  SHF.L.U32 R3, R12, 0x1f, RZ ;  /* 0x0000001f0c037819 */ /* 0x000fc800000006ff */
[----:B------:R-:W2:Y:S02]  /*1e50*/  SYNCS.PHASECHK.TRANS64.TRYWAIT P0, [UR17+0x40], R3 ;  /* 0x00004003ff0075a7 */ /* 0x000ea40008001111 */
[----:B--2---:R-:W-:Y:S05]  /*1e60*/  @!P0 BRA `(.L_x_35) ;  /* 0x0000006400d88947 */ /* 0x004fea0003800000 */
.L_x_34:
[----:B------:R2:W-:Y:S01]  /*1e70*/  @!P3 SYNCS.ARRIVE.TRANS64 RZ, [UR17], R2 ;  /* 0x00000002ffffb9a7 */ /* 0x0005e20008000011 */
[----:B------:R-:W-:-:S04]  /*1e80*/  ULOP3.LUT UR5, UR24, 0x2, URZ, 0xfc, !UPT ;  /* 0x0000000218057892 */ /* 0x000fc8000f8efcff */
[----:B------:R-:W-:-:S09]  /*1e90*/  UISETP.NE.AND UP0, UPT, UR5, 0x2, UPT ;  /* 0x000000020500788c */ /* 0x000fd2000bf05270 */
[----:B------:R-:W-:Y:S05]  /*1ea0*/  BRA.U UP0, `(.L_x_36) ;  /* 0x0000000100047547 */ /* 0x000fea000b800000 */
[----:B------:R-:W-:Y:S05]  /*1eb0*/  BPT.TRAP 0x1 ;  /* 0x000000040000795c */ /* 0x000fea0000300000 */
.L_x_36:
[----:B------:R-:W-:Y:S04]  /*1ec0*/  BSSY.RECONVERGENT B0, `(.L_x_37) ;  /* 0x0000003000007945 */ /* 0x000fe80003800200 */
[----:B------:R-:W-:Y:S05]  /*1ed0*/  @P2 BRA `(.L_x_38) ;  /* 0x0000000000042947 */ /* 0x000fea0003800000 */
[----:B------:R-:W-:Y:S05]  /*1ee0*/  BPT.TRAP 0x1 ;  /* 0x000000040000795c */ /* 0x000fea0000300000 */
.L_x_38:
[----:B------:R-:W-:Y:S05]  /*1ef0*/  BSYNC.RECONVERGENT B0 ;  /* 0x0000000000007941 */ /* 0x000fea0003800200 */
.L_x_37:
[----:B------:R-:W-:Y:S02]  /*1f00*/  UIADD3 UR5, UPT, UPT, UR4, 0x1, URZ ;  /* 0x0000000104057890 */ /* 0x000fe4000fffe0ff */
[----:B------:R-:W-:Y:S02]  /*1f10*/  UIADD3 UR14, UP1, UPT, UR26, 0x80, URZ ;  /* 0x000000801a0e7890 */ /* 0x000fe4000ff3e0ff */
[----:B------:R-:W-:Y:S02]  /*1f20*/  UISETP.NE.AND UP0, UPT, UR5, 0x8, UPT ;  /* 0x000000080500788c */ /* 0x000fe4000bf05270 */
[----:B------:R-:W-:Y:S02]  /*1f30*/  USHF.L.U32 UR18, UR13, 0x5, URZ ;  /* 0x000000050d127899 */ /* 0x000fe400080006ff */
[----:B------:R-:W-:Y:S02]  /*1f40*/  USEL UR8, URZ, 0x1, UP0 ;  /* 0x00000001ff087887 */ /* 0x000fe40008000000 */
[----:B------:R-:W-:-:S02]  /*1f50*/  USEL UR5, UR5, URZ, UP0 ;  /* 0x000000ff05057287 */ /* 0x000fc40008000000 */
[----:B------:R-:W-:Y:S02]  /*1f60*/  UIADD3 UR22, UP0, UPT, UR26, 0x180, URZ ;  /* 0x000001801a167890 */ /* 0x000fe4000ff1e0ff */
[----:B------:R-:W-:Y:S01]  /*1f70*/  LOP3.LUT R12, R12, UR8, RZ, 0x3c, !PT ;  /* 0x000000080c0c7c12 */ /* 0x000fe2000f8e3cff */
[----:B------:R-:W-:Y:S02]  /*1f80*/  ULEA UR6, UR5, UR7, 0x3 ;  /* 0x0000000705067291 */ /* 0x000fe4000f8e18ff */
[----:B------:R-:W-:Y:S01]  /*1f90*/  ULEA UR8, UR4, UR7, 0xe ;  /* 0x0000000704087291 */ /* 0x000fe2000f8e70ff */
[----:B-1----:R-:W-:Y:S01]  /*1fa0*/  SHF.L.U32 R0, R12, 0x1f, RZ ;  /* 0x0000001f0c007819 */ /* 0x002fe200000006ff */
[----:B------:R-:W-:Y:S02]  /*1fb0*/  ULEA UR16, UR4, UR29, 0xd ;  /* 0x0000001d04107291 */ /* 0x000fe4000f8e68ff */
[----:B------:R-:W-:Y:S02]  /*1fc0*/  UIADD3.X UR15, UPT, UPT, URZ, UR27, URZ, UP1, !UPT ;  /* 0x0000001bff0f7290 */ /* 0x000fe40008ffe4ff */
[----:B------:R-:W-:Y:S01]  /*1fd0*/  UIADD3 UR8, UPT, UPT, UR8, 0x18800, URZ ;  /* 0x0001880008087890 */ /* 0x000fe2000fffe0ff */
[----:B------:R3:W4:Y:S01]  /*1fe0*/  SYNCS.PHASECHK.TRANS64.TRYWAIT P0, [UR6+0x40], R0 ;  /* 0x00004000ff0075a7 */ /* 0x0007220008001106 */
[----:B------:R-:W-:Y:S01]  /*1ff0*/  UIADD3.X UR23, UPT, UPT, URZ, UR27, URZ, UP0, !UPT ;  /* 0x0000001bff177290 */ /* 0x000fe200087fe4ff */
[----:B------:R-:W-:Y:S01]  /*2000*/  UMOV UR6, 0x30000 ;  /* 0x0003000000067882 */ /* 0x000fe20000000000 */
[----:B------:R-:W-:Y:S01]  /*2010*/  UMOV UR30, 0x0 ;  /* 0x00000000001e7882 */ /* 0x000fe20000000000 */
[----:B------:R-:W-:Y:S01]  /*2020*/  UMOV UR31, 0x10000000 ;  /* 0x10000000001f7882 */ /* 0x000fe20000000000 */
[----:B------:R-:W-:Y:S01]  /*2030*/  UMOV UR19, UR35 ;  /* 0x0000002300137c82 */ /* 0x000fe20008000000 */
[----:B------:R-:W-:Y:S01]  /*2040*/  UMOV UR20, UR36 ;  /* 0x0000002400147c82 */ /* 0x000fe20008000000 */
[----:B------:R-:W-:Y:S01]  /*2050*/  UMOV UR12, UR36 ;  /* 0x00000024000c7c82 */ /* 0x000fe20008000000 */
[----:B------:R-:W-:Y:S01]  /*2060*/  UMOV UR9, UR17 ;  /* 0x0000001100097c82 */ /* 0x000fe20008000000 */
[----:B------:R-:W-:Y:S01]  /*2070*/  UMOV UR10, UR18 ;  /* 0x00000012000a7c82 */ /* 0x000fe20008000000 */
[----:B------:R3:W-:Y:S01]  /*2080*/  UTMALDG.3D.MULTICAST [UR16], [UR14], UR6, desc[UR30] ;  /* 0x00001e100e0073b4 */ /* 0x0007e20008011806 */
[----:B------:R-:W-:Y:S01]  /*2090*/  UIADD3 UR13, UPT, UPT, UR13, 0x1, URZ ;  /* 0x000000010d0d7890 */ /* 0x000fe2000fffe0ff */
[----:B------:R-:W-:-:S03]  /*20a0*/  UMOV UR4, UR5 ;  /* 0x0000000500047c82 */ /* 0x000fc60008000000 */
[----:B------:R-:W-:Y:S01]  /*20b0*/  UISETP.NE.AND UP0, UPT, UR13, UR25, UPT ;  /* 0x000000190d00728c */ /* 0x000fe2000bf05270 */
[----:B------:R3:W-:Y:S08]  /*20c0*/  UTMALDG.3D [UR8], [UR22], desc[UR30] ;  /* 0x00001e08160075b4 */ /* 0x0007f00008011000 */
[----:B---3--:R-:W-:Y:S05]  /*20d0*/  BRA.U UP0, `(.L_x_39) ;  /* 0xfffffffd004c7547 */ /* 0x008fea000b83ffff */
.L_x_33:
[C---:B------:R-:W-:Y:S01]  /*20e0*/  LEA R3, R11.reuse, UR7, 0x3 ;  /* 0x000000070b037c11 */ /* 0x040fe2000f8e18ff */
[----:B------:R-:W-:Y:S01]  /*20f0*/  NOP ;  /* 0x0000000000007918 */ /* 0x000fe20000000000 */
[----:B-1----:R-:W-:Y:S02]  /*2100*/  SHF.L.U32 R0, R10, 0x1f, RZ ;  /* 0x0000001f0a007819 */ /* 0x002fe400000006ff */
[----:B------:R-:W-:Y:S02]  /*2110*/  LEA R4, R11, UR7, 0x4 ;  /* 0x000000070b047c11 */ /* 0x000fe4000f8e20ff */
[----:B--2-4-:R-:W1:Y:S02]  /*2120*/  SYNCS.PHASECHK.TRANS64.TRYWAIT P0, [R3+URZ+0xd0], R0 ;  /* 0x0000d000030075a7 */ /* 0x014e6400080011ff */
[----:B-1----:R-:W-:Y:S05]  /*2130*/  @!P0 BRA `(.L_x_40) ;  /* 0x00000064003c8947 */ /* 0x002fea0003800000 */
.L_x_146:
[----:B------:R-:W2:Y:S01]  /*2140*/  LDS.128 R4, [R4+0x160] ;  /* 0x0001600004047984 */ /* 0x000ea20000000c00 */
[----:B------:R-:W-:Y:S01]  /*2150*/  UISETP.GE.AND UP0, UPT, UR42, 0x1, UPT ;  /* 0x000000012a00788c */ /* 0x000fe2000bf06270 */
[----:B------:R-:W-:Y:S01]  /*2160*/  @!PT LDS RZ, [RZ] ;  /* 0x00000000fffff984 */ /* 0x000fe20000000800 */
[----:B------:R-:W-:Y:S01]  /*2170*/  @!PT LDS RZ, [RZ] ;  /* 0x00000000fffff984 */ /* 0x000fe20000000800 */
[----:B------:R-:W-:Y:S01]  /*2180*/  @!PT LDS RZ, [RZ] ;  /* 0x00000000fffff984 */ /* 0x000fe20000000800 */
[----:B------:R-:W-:Y:S01]  /*2190*/  @!PT LDS RZ, [RZ] ;  /* 0x00000000fffff984 */ /* 0x000fe20000000800 */
[----:B------:R3:W-:Y:S06]  /*21a0*/  MEMBAR.ALL.CTA ;  /* 0x0000000000007992 */ /* 0x0007ec0000008000 */
[----:B---3--:R-:W3:Y:S01]  /*21b0*/  FENCE.VIEW.ASYNC.S ;  /* 0x00000000000073c6 */ /* 0x008ee20000000000 */
[----:B--2---:R-:W-:-:S13]  /*21c0*/  LOP3.LUT P0, RZ, R6, 0x1, RZ, 0xc0, !PT ;  /* 0x0000000106ff7812 */ /* 0x004fda000780c0ff */
[----:B---3--:R-:W-:Y:S01]  /*21d0*/  VOTEU.ANY UP1, P0 ;  /* 0x0000000000ff7886 */ /* 0x008fe20000020100 */
[----:B------:R-:W-:-:S13]  /*21e0*/  PLOP3.LUT P0, PT, PT, PT, UP1, 0x80, 0x8 ;  /* 0x000000000008781c */ /* 0x000fda0003f0f018 */
[----:B-1----:R-:W-:Y:S02]  /*21f0*/  @P0 LOP3.LUT R0, R5, 0xffff, RZ, 0xc0, !PT ;  /* 0x0000ffff05000812 */ /* 0x002fe400078ec0ff */
[----:B------:R-:W-:Y:S02]  /*2200*/  @P0 MOV R2, R4 ;  /* 0x0000000400020202 */ /* 0x000fe40000000f00 */
[----:B------:R-:W-:Y:S01]  /*2210*/  @P0 R2UR UR6, R0 ;  /* 0x00000000000602ca */ /* 0x000fe200000e0000 */
[----:B------:R-:W-:Y:S01]  /*2220*/  VIADD R0, R3, 0xe0 ;  /* 0x000000e003007836 */ /* 0x000fe20000000000 */
[----:B------:R-:W-:Y:S02]  /*2230*/  @P0 SHF.R.U32.HI R4, RZ, 0x10, R5 ;  /* 0x00000010ff040819 */ /* 0x000fe40000011605 */
[----:B------:R-:W-:Y:S02]  /*2240*/  @P0 R2UR UR8, R2 ;  /* 0x00000000020802ca */ /* 0x000fe400000e0000 */
[----:B------:R-:W-:-:S02]  /*2250*/  PRMT R0, RZ, 0x654, R0 ;  /* 0x00000654ff007816 */ /* 0x000fc40000000000 */
[----:B------:R-:W-:Y:S02]  /*2260*/  @P0 R2UR UR4, R4 ;  /* 0x00000000040402ca */ /* 0x000fe400000e0000 */
[----:B------:R1:W-:Y:S03]  /*2270*/  SYNCS.ARRIVE.TRANS64.RED.A1T0 RZ, [R0+URZ], RZ ;  /* 0x000000ff00ff79a7 */ /* 0x0003e600081004ff */
[----:B------:R-:W-:-:S04]  /*2280*/  @UP1 UMOV UR37, UR6 ;  /* 0x0000000600251c82 */ /* 0x000fc80008000000 */
[----:B------:R-:W-:-:S04]  /*2290*/  @UP1 UMOV UR38, UR8 ;  /* 0x0000000800261c82 */ /* 0x000fc80008000000 */
[----:B------:R-:W-:Y:S01]  /*22a0*/  @UP1 UMOV UR36, UR4 ;  /* 0x0000000400241c82 */ /* 0x000fe20008000000 */
[----:B------:R-:W-:Y:S05]  /*22b0*/  BRA.U !UP0, `(.L_x_41) ;  /* 0x0000000108d47547 */ /* 0x000fea000b800000 */
[----:B------:R-:W2:Y:S01]  /*22c0*/  LDCU.128 UR12, c[0x0][0xb10] ;  /* 0x00016200ff0c77ac */ /* 0x000ea20008000c00 */
[----:B------:R-:W3:Y:S01]  /*22d0*/  LDCU UR25, c[0x0][0xb20] ;  /* 0x00016400ff1977ac */ /* 0x000ee20008000800 */
[----:B------:R-:W4:Y:S01]  /*22e0*/  LDCU UR20, c[0x0][0xb0c] ;  /* 0x00016180ff1477ac */ /* 0x000f220008000800 */
[----:B------:R-:W1:Y:S01]  /*22f0*/  LDCU.64 UR10, c[0x0][0xb28] ;  /* 0x00016500ff0a77ac */ /* 0x000e620008000a00 */
[----:B------:R-:W-:Y:S02]  /*2300*/  UISETP.NE.AND UP3, UPT, UR42, 0x1, UPT ;  /* 0x000000012a00788c */ /* 0x000fe4000bf65270 */
[----:B--2---:R-:W-:Y:S02]  /*2310*/  UIMAD.WIDE.U32 UR16, UR39, UR15, URZ ;  /* 0x0000000f271072a5 */ /* 0x004fe4000f8e00ff */
[----:B------:R-:W-:Y:S02]  /*2320*/  UIMAD.WIDE.U32 UR8, UR40, UR12, URZ ;  /* 0x0000000c280872a5 */ /* 0x000fe4000f8e00ff */
[----:B------:R-:W-:-:S02]  /*2330*/  UISETP.NE.AND UP0, UPT, UR14, 0x1, UPT ;  /* 0x000000010e00788c */ /* 0x000fc4000bf05270 */
[----:B------:R-:W-:Y:S01]  /*2340*/  UIMAD.WIDE.U32 UR22, UR37, UR15, URZ ;  /* 0x0000000f251672a5 */ /* 0x000fe2000f8e00ff */
[----:B------:R-:W-:Y:S02]  /*2350*/  UMOV UR16, UR17 ;  /* 0x0000001100107c82 */ /* 0x000fe40008000000 */
[----:B------:R-:W-:Y:S01]  /*2360*/  UMOV UR8, UR9 ;  /* 0x0000000900087c82 */ /* 0x000fe20008000000 */
[----:B---3--:R-:W-:Y:S02]  /*2370*/  USHF.R.U32.HI UR16, URZ, UR25, UR16 ;  /* 0x00000019ff107299 */ /* 0x008fe40008011610 */
[----:B----4-:R-:W-:Y:S02]  /*2380*/  UISETP.NE.AND UP2, UPT, UR20, 0x1, UPT ;  /* 0x000000011400788c */ /* 0x010fe4000bf45270 */
[----:B------:R-:W-:Y:S02]  /*2390*/  USHF.R.U32.HI UR8, URZ, UR13, UR8 ;  /* 0x0000000dff087299 */ /* 0x000fe40008011608 */
[----:B------:R-:W-:-:S02]  /*23a0*/  USEL UR6, UR39, UR16, !UP0 ;  /* 0x0000001027067287 */ /* 0x000fc4000c000000 */
[----:B------:R-:W-:Y:S02]  /*23b0*/  USEL UR8, UR40, UR8, !UP2 ;  /* 0x0000000828087287 */ /* 0x000fe4000d000000 */
[----:B-1----:R-:W-:Y:S01]  /*23c0*/  UIMAD.WIDE.U32 UR16, UR6, UR10, URZ ;  /* 0x0000000a061072a5 */ /* 0x002fe2000f8e00ff */
[----:B------:R-:W-:Y:S01]  /*23d0*/  UMOV UR4, UR23 ;  /* 0x0000001700047c82 */ /* 0x000fe20008000000 */
[----:B------:R-:W-:Y:S02]  /*23e0*/  UIMAD.WIDE.U32 UR18, UR38, UR12, URZ ;  /* 0x0000000c261272a5 */ /* 0x000fe4000f8e00ff */
[----:B------:R-:W-:-:S03]  /*23f0*/  UIMAD.WIDE.U32 UR22, UR8, UR10, URZ ;  /* 0x0000000a081672a5 */ /* 0x000fc6000f8e00ff */
[----:B------:R-:W-:Y:S01]  /*2400*/  UMOV UR16, UR17 ;  /* 0x0000001100107c82 */ /* 0x000fe20008000000 */
[----:B------:R-:W-:Y:S02]  /*2410*/  USHF.R.U32.HI UR4, URZ, UR25, UR4 ;  /* 0x00000019ff047299 */ /* 0x000fe40008011604 */
[----:B------:R-:W-:Y:S01]  /*2420*/  @UP3 USHF.R.U32.HI UR6, URZ, UR11, UR16 ;  /* 0x0000000bff063299 */ /* 0x000fe20008011610 */
[----:B------:R-:W-:Y:S01]  /*2430*/  UMOV UR18, UR19 ;  /* 0x0000001300127c82 */ /* 0x000fe20008000000 */
[----:B------:R-:W-:Y:S01]  /*2440*/  UMOV UR22, UR23 ;  /* 0x0000001700167c82 */ /* 0x000fe20008000000 */
[----:B------:R-:W-:Y:S02]  /*2450*/  USHF.R.U32.HI UR13, URZ, UR13, UR18 ;  /* 0x0000000dff0d7299 */ /* 0x000fe40008011612 */
[----:B------:R-:W-:Y:S02]  /*2460*/  USEL UR4, UR37, UR4, !UP0 ;  /* 0x0000000425047287 */ /* 0x000fe4000c000000 */
[----:B------:R-:W-:-:S02]  /*2470*/  @UP3 USHF.R.U32.HI UR8, URZ, UR11, UR22 ;  /* 0x0000000bff083299 */ /* 0x000fc40008011616 */
[----:B------:R-:W-:Y:S02]  /*2480*/  UIMAD UR9, UR42, UR6, URZ ;  /* 0x000000062a0972a4 */ /* 0x000fe4000f8e02ff */
[----:B------:R-:W-:Y:S02]  /*2490*/  USEL UR6, UR38, UR13, !UP2 ;  /* 0x0000000d26067287 */ /* 0x000fe4000d000000 */
[----:B------:R-:W-:Y:S02]  /*24a0*/  UIMAD UR12, UR42, UR8, URZ ;  /* 0x000000082a0c72a4 */ /* 0x000fe4000f8e02ff */
[----:B------:R-:W-:Y:S02]  /*24b0*/  UISETP.GE.AND UP0, UPT, UR4, UR9, UPT ;  /* 0x000000090400728c */ /* 0x000fe4000bf06270 */
[----:B------:R-:W-:Y:S02]  /*24c0*/  UIMAD.WIDE.U32 UR16, UR4, UR10, URZ ;  /* 0x0000000a041072a5 */ /* 0x000fe4000f8e00ff */
[----:B------:R-:W-:-:S02]  /*24d0*/  UISETP.GE.OR UP0, UPT, UR6, UR12, UP0 ;  /* 0x0000000c0600728c */ /* 0x000fc40008706670 */
        /* <DEDUP_REMOVED lines=19> */
.L_x_41:
[----:B------:R-:W2:Y:S02]  /*2610*/  LDCU UR4, c[0x0][0xb30] ;  /* 0x00016600ff0477ac */ /* 0x000ea40008000800 */
[----:B--2---:R-:W-:-:S09]  /*2620*/  UISETP.NE.AND UP0, UPT, UR4, 0x1, UPT ;  /* 0x000000010400788c */ /* 0x004fd2000bf05270 */
[----:B------:R-:W-:Y:S05]  /*2630*/  BRA.U UP0, `(.L_x_42) ;  /* 0x0000000100447547 */ /* 0x000fea000b800000 */
[----:B------:R-:W2:Y:S01]  /*2640*/  LDCU.128 UR12, c[0x0][0xb10] ;  /* 0x00016200ff0c77ac */ /* 0x000ea20008000c00 */
[----:B------:R-:W3:Y:S01]  /*2650*/  LDCU UR16, c[0x0][0xb0c] ;  /* 0x00016180ff1077ac */ /* 0x000ee20008000800 */
[----:B------:R-:W4:Y:S01]  /*2660*/  LDCU UR17, c[0x0][0xb20] ;  /* 0x00016400ff1177ac */ /* 0x000f220008000800 */
[----:B--2---:R-:W-:Y:S02]  /*2670*/  UIMAD.WIDE.U32 UR10, UR38, UR12, URZ ;  /* 0x0000000c260a72a5 */ /* 0x004fe4000f8e00ff */
[----:B------:R-:W-:Y:S02]  /*2680*/  UIMAD.WIDE.U32 UR8, UR37, UR15, URZ ;  /* 0x0000000f250872a5 */ /* 0x000fe4000f8e00ff */
[----:B---3--:R-:W-:Y:S02]  /*2690*/  UISETP.NE.AND UP2, UPT, UR16, 0x1, UPT ;  /* 0x000000011000788c */ /* 0x008fe4000bf45270 */
[----:B------:R-:W-:Y:S01]  /*26a0*/  UISETP.NE.AND UP0, UPT, UR14, 0x1, UPT ;  /* 0x000000010e00788c */ /* 0x000fe2000bf05270 */
[----:B------:R-:W-:-:S02]  /*26b0*/  UMOV UR6, UR11 ;  /* 0x0000000b00067c82 */ /* 0x000fc40008000000 */
[----:B------:R-:W-:Y:S01]  /*26c0*/  UMOV UR4, UR9 ;  /* 0x0000000900047c82 */ /* 0x000fe20008000000 */
[----:B------:R-:W-:Y:S02]  /*26d0*/  USHF.R.U32.HI UR6, URZ, UR13, UR6 ;  /* 0x0000000dff067299 */ /* 0x000fe40008011606 */
[----:B----4-:R-:W-:Y:S02]  /*26e0*/  USHF.R.U32.HI UR4, URZ, UR17, UR4 ;  /* 0x00000011ff047299 */ /* 0x010fe40008011604 */
[----:B------:R-:W-:Y:S02]  /*26f0*/  USEL UR6, UR38, UR6, !UP2 ;  /* 0x0000000626067287 */ /* 0x000fe4000d000000 */
[----:B------:R-:W-:-:S04]  /*2700*/  USEL UR4, UR37, UR4, !UP0 ;  /* 0x0000000425047287 */ /* 0x000fc8000c000000 */
[----:B------:R-:W-:Y:S02]  /*2710*/  UIADD3 UR8, UPT, UPT, UR6, -UR4, URZ ;  /* 0x8000000406087290 */ /* 0x000fe4000fffe0ff */
[----:B------:R-:W-:Y:S02]  /*2720*/  UIADD3 UR4, UPT, UPT, -UR6, UR4, URZ ;  /* 0x0000000406047290 */ /* 0x000fe4000fffe1ff */
[----:B------:R-:W-:Y:S02]  /*2730*/  UIMAD UR37, UR8, UR14, UR37 ;  /* 0x0000000e082572a4 */ /* 0x000fe4000f8e0225 */
[----:B------:R-:W-:-:S12]  /*2740*/  UIMAD UR38, UR4, UR16, UR38 ;  /* 0x00000010042672a4 */ /* 0x000fd8000f8e0226 */
.L_x_42:
[----:B------:R-:W-:Y:S01]  /*2750*/  VIADD R11, R11, 0x1 ;  /* 0x000000010b0b7836 */ /* 0x000fe20000000000 */
[----:B------:R-:W-:Y:S02]  /*2760*/  R2UR UR6, R55 ;  /* 0x00000000370672ca */ /* 0x000fe400000e0000 */
[----:B------:R-:W-:Y:S02]  /*2770*/  R2UR UR4, R54 ;  /* 0x00000000360472ca */ /* 0x000fe400000e0000 */
[C---:B------:R-:W-:Y:S02]  /*2780*/  ISETP.NE.AND P0, PT, R11.reuse, 0x2, PT ;  /* 0x000000020b00780c */ /* 0x040fe40003f05270 */
[----:B------:R-:W-:Y:S02]  /*2790*/  PLOP3.LUT P1, PT, PT, PT, PT, 0x80, 0x8 ;  /* 0x000000000008781c */ /* 0x000fe40003f2f070 */
[----:B-1----:R-:W-:Y:S02]  /*27a0*/  SEL R0, RZ, 0x1, P0 ;  /* 0x00000001ff007807 */ /* 0x002fe40000000000 */
[----:B------:R-:W-:-:S02]  /*27b0*/  SEL R11, R11, RZ, P0 ;  /* 0x000000ff0b0b7207 */ /* 0x000fc40000000000 */
[----:B------:R-:W-:Y:S01]  /*27c0*/  LOP3.LUT R10, R10, R0, RZ, 0x3c, !PT ;  /* 0x000000000a0a7212 */ /* 0x000fe200078e3cff */
[----:B------:R-:W-:Y:S02]  /*27d0*/  UIADD3 UR16, UPT, UPT, UR38, UR6, URZ ;  /* 0x0000000626107290 */ /* 0x000fe4000fffe0ff */
[----:B------:R-:W-:Y:S01]  /*27e0*/  UIADD3 UR20, UPT, UPT, UR37, UR4, URZ ;  /* 0x0000000425147290 */ /* 0x000fe2000fffe0ff */
[----:B------:R-:W-:Y:S11]  /*27f0*/  BRA.U UP1, `(.L_x_43) ;  /* 0xfffffff101507547 */ /* 0x000ff6000b83ffff */
[----:B------:R-:W-:Y:S01]  /*2800*/  UIADD3 UR7, UPT, UPT, UR7, 0x40, URZ ;  /* 0x0000004007077890 */ /* 0x000fe2000fffe0ff */
[----:B------:R-:W-:-:S03]  /*2810*/  SHF.L.U32 R2, R12, 0x1f, RZ ;  /* 0x0000001f0c027819 */ /* 0x000fc600000006ff */
[----:B------:R-:W-:-:S09]  /*2820*/  ULEA UR4, UR5, UR7, 0x3 ;  /* 0x0000000705047291 */ /* 0x000fd2000f8e18ff */
[----:B------:R-:W1:Y:S02]  /*2830*/  SYNCS.PHASECHK.TRANS64.TRYWAIT P0, [UR4], R2 ;  /* 0x00000002ff0075a7 */ /* 0x000e640008001104 */
[----:B-1----:R-:W-:Y:S05]  /*2840*/  @!P0 BRA `(.L_x_44) ;  /* 0x0000005c008c8947 */ /* 0x002fea0003800000 */
.L_x_148:
[----:B------:R-:W-:-:S04]  /*2850*/  UIADD3 UR4, UPT, UPT, UR5, 0x1, URZ ;  /* 0x0000000105047890 */ /* 0x000fc8000fffe0ff */
[----:B------:R-:W-:-:S04]  /*2860*/  UISETP.NE.AND UP0, UPT, UR4, 0x8, UPT ;  /* 0x000000080400788c */ /* 0x000fc8000bf05270 */
[----:B------:R-:W-:Y:S02]  /*2870*/  USEL UR6, URZ, 0x1, UP0 ;  /* 0x00000001ff067887 */ /* 0x000fe40008000000 */
[----:B------:R-:W-:-:S04]  /*2880*/  USEL UR4, UR4, URZ, UP0 ;  /* 0x000000ff04047287 */ /* 0x000fc80008000000 */
[----:B------:R-:W-:Y:S01]  /*2890*/  ULEA UR5, UR4, UR7, 0x3 ;  /* 0x0000000704057291 */ /* 0x000fe2000f8e18ff */
[----:B-1----:R-:W-:-:S04]  /*28a0*/  LOP3.LUT R2, R12, UR6, RZ, 0x3c, !PT ;  /* 0x000000060c027c12 */ /* 0x002fc8000f8e3cff */
[----:B------:R-:W-:-:S04]  /*28b0*/  SHF.L.U32 R3, R2, 0x1f, RZ ;  /* 0x0000001f02037819 */ /* 0x000fc800000006ff */
[----:B------:R-:W1:Y:S02]  /*28c0*/  SYNCS.PHASECHK.TRANS64.TRYWAIT P0, [UR5], R3 ;  /* 0x00000003ff0075a7 */ /* 0x000e640008001105 */
[----:B-1----:R-:W-:Y:S05]  /*28d0*/  @!P0 BRA `(.L_x_45) ;  /* 0x0000005c00808947 */ /* 0x002fea0003800000 */
.L_x_150:
[----:B------:R-:W-:-:S04]  /*28e0*/  UIADD3 UR4, UPT, UPT, UR4, 0x1, URZ ;  /* 0x0000000104047890 */ /* 0x000fc8000fffe0ff */
[----:B------:R-:W-:-:S04]  /*28f0*/  UISETP.NE.AND UP0, UPT, UR4, 0x8, UPT ;  /* 0x000000080400788c */ /* 0x000fc8000bf05270 */
[----:B------:R-:W-:Y:S02]  /*2900*/  USEL UR6, URZ, 0x1, UP0 ;  /* 0x00000001ff067887 */ /* 0x000fe40008000000 */
[----:B------:R-:W-:-:S04]  /*2910*/  USEL UR4, UR4, URZ, UP0 ;  /* 0x000000ff04047287 */ /* 0x000fc80008000000 */
[----:B------:R-:W-:Y:S01]  /*2920*/  ULEA UR5, UR4, UR7, 0x3 ;  /* 0x0000000704057291 */ /* 0x000fe2000f8e18ff */
[----:B------:R-:W-:-:S04]  /*2930*/  LOP3.LUT R2, R2, UR6, RZ, 0x3c, !PT ;  /* 0x0000000602027c12 */ /* 0x000fc8000f8e3cff */
[----:B-1----:R-:W-:-:S04]  /*2940*/  SHF.L.U32 R3, R2, 0x1f, RZ ;  /* 0x0000001f02037819 */ /* 0x002fc800000006ff */
[----:B------:R-:W1:Y:S02]  /*2950*/  SYNCS.PHASECHK.TRANS64.TRYWAIT P0, [UR5], R3 ;  /* 0x00000003ff0075a7 */ /* 0x000e640008001105 */
[----:B-1----:R-:W-:Y:S05]  /*2960*/  @!P0 BRA `(.L_x_46) ;  /* 0x0000005c00748947 */ /* 0x002fea0003800000 */
.L_x_152:
        /* <DEDUP_REMOVED lines=9> */
.L_x_154:
        /* <DEDUP_REMOVED lines=9> */
.L_x_156:
        /* <DEDUP_REMOVED lines=9> */
.L_x_158:
        /* <DEDUP_REMOVED lines=9> */
.L_x_160:
[----:B------:R-:W-:-:S04]  /*2bb0*/  UIADD3 UR4, UPT, UPT, UR4, 0x1, URZ ;  /* 0x0000000104047890 */ /* 0x000fc8000fffe0ff */
[----:B------:R-:W-:-:S04]  /*2bc0*/  UISETP.NE.AND UP0, UPT, UR4, 0x8, UPT ;  /* 0x000000080400788c */ /* 0x000fc8000bf05270 */
[----:B------:R-:W-:Y:S02]  /*2bd0*/  USEL UR5, URZ, 0x1, UP0 ;  /* 0x00000001ff057887 */ /* 0x000fe40008000000 */
[----:B------:R-:W-:-:S04]  /*2be0*/  USEL UR4, UR4, URZ, UP0 ;  /* 0x000000ff04047287 */ /* 0x000fc80008000000 */
[----:B------:R-:W-:Y:S01]  /*2bf0*/  ULEA UR4, UR4, UR7, 0x3 ;  /* 0x0000000704047291 */ /* 0x000fe2000f8e18ff */
[----:B------:R-:W-:-:S04]  /*2c00*/  LOP3.LUT R2, R2, UR5, RZ, 0x3c, !PT ;  /* 0x0000000502027c12 */ /* 0x000fc8000f8e3cff */
[----:B------:R-:W-:Y:S01]  /*2c10*/  SHF.L.U32 R2, R2, 0x1f, RZ ;  /* 0x0000001f02027819 */ /* 0x000fe200000006ff */
[----:B-1----:R-:W-:-:S07]  /*2c20*/  IMAD.U32 R0, RZ, RZ, UR4 ;  /* 0x00000004ff007e24 */ /* 0x002fce000f8e00ff */
.L_x_51:
[----:B-1----:R1:W2:Y:S02]  /*2c30*/  SYNCS.PHASECHK.TRANS64.TRYWAIT P0, [R0+URZ], R2 ;  /* 0x00000002000075a7 */ /* 0x0022a400080011ff */
[----:B--2---:R-:W-:Y:S05]  /*2c40*/  @!P0 NANOSLEEP.SYNCS 0x989680 ;  /* 0x009896800000895d */ /* 0x004fea0003900000 */
[----:B------:R-:W2:Y:S02]  /*2c50*/  @!P0 SYNCS.PHASECHK.TRANS64 P0, [R0+URZ], R2 ;  /* 0x00000002000085a7 */ /* 0x000ea400080010ff */
[----:B--2---:R-:W-:Y:S05]  /*2c60*/  @P0 EXIT ;  /* 0x000000000000094d */ /* 0x004fea0003800000 */
[----:B------:R-:W-:Y:S05]  /*2c70*/  BRA `(.L_x_51) ;  /* 0xfffffffc00ec7947 */ /* 0x000fea000383ffff */
.L_x_23:
[----:B------:R-:W1:Y:S02]  /*2c80*/  S2UR UR4, SR_CgaCtaId ;  /* 0x00000000000479c3 */ /* 0x000e640000008800 */
[----:B-1----:R-:W-:-:S04]  /*2c90*/  UISETP.NE.AND UP0, UPT, UR4, URZ, UPT ;  /* 0x000000ff0400728c */ /* 0x002fc8000bf05270 */
[----:B------:R-:W-:-:S09]  /*2ca0*/  UISETP.NE.OR UP0, UPT, UR17, 0x1, UP0 ;  /* 0x000000011100788c */ /* 0x000fd20008705670 */
[----:B------:R-:W-:Y:S05]  /*2cb0*/  BRA.U UP0, `(.L_x_52) ;  /* 0x00000005004c7547 */ /* 0x000fea000b800000 */
[----:B------:R-:W1:Y:S01]  /*2cc0*/  S2UR UR5, SR_CgaCtaId ;  /* 0x00000000000579c3 */ /* 0x000e620000008800 */
[----:B------:R-:W-:Y:S01]  /*2cd0*/  UMOV UR4, 0x400 ;  /* 0x0000040000047882 */ /* 0x000fe20000000000 */
[----:B------:R-:W-:Y:S01]  /*2ce0*/  ISETP.GE.U32.AND P2, PT, R0, 0x2, PT ;  /* 0x000000020000780c */ /* 0x000fe20003f46070 */
[----:B------:R-:W-:Y:S01]  /*2cf0*/  IMAD.MOV.U32 R12, RZ, RZ, 0x1 ;  /* 0x00000001ff0c7424 */ /* 0x000fe200078e00ff */
[----:B------:R-:W-:Y:S02]  /*2d00*/  CS2R R10, SRZ ;  /* 0x00000000000a7805 */ /* 0x000fe4000001ff00 */
[----:B------:R-:W-:Y:S01]  /*2d10*/  CS2R R8, SRZ ;  /* 0x0000000000087805 */ /* 0x000fe2000001ff00 */
[----:B-1----:R-:W-:-:S03]  /*2d20*/  ULEA UR6, UR5, UR4, 0x18 ;  /* 0x0000000405067291 */ /* 0x002fc6000f8ec0ff */
[----:B------:R-:W-:-:S09]  /*2d30*/  UMOV UR5, URZ ;  /* 0x000000ff00057c82 */ /* 0x000fd20008000000 */
.L_x_56:
[----:B------:R-:W-:Y:S02]  /*2d40*/  LEA R2, R8, UR6, 0x3 ;  /* 0x0000000608027c11 */ /* 0x000fe4000f8e18ff */
[----:B------:R-:W-:-:S03]  /*2d50*/  SHF.L.U32 R4, R9, 0x1f, RZ ;  /* 0x0000001f09047819 */ /* 0x000fc600000006ff */
[----:B------:R-:W-:Y:S01]  /*2d60*/  VIADD R5, R2, 0x140 ;  /* 0x0000014002057836 */ /* 0x000fe20000000000 */
[----:B------:R-:W1:Y:S02]  /*2d70*/  SYNCS.PHASECHK.TRANS64.TRYWAIT P0, [R2+URZ+0x130], R4 ;  /* 0x00013004020075a7 */ /* 0x000e6400080011ff */
[----:B-1----:R-:W-:Y:S05]  /*2d80*/  @!P0 BRA `(.L_x_53) ;  /* 0x0000005800e48947 */ /* 0x002fea0003800000 */
.L_x_161:
[----:B------:R-:W-:Y:S01]  /*2d90*/  ULEA UR4, UR5, UR6, 0x3 ;  /* 0x0000000605047291 */ /* 0x000fe2000f8e18ff */
[----:B-1----:R-:W-:Y:S01]  /*2da0*/  PRMT R2, RZ, 0x654, R5 ;  /* 0x00000654ff027816 */ /* 0x002fe20000000005 */
[----:B------:R-:W-:Y:S01]  /*2db0*/  @!P2 IMAD.MOV.U32 R4, RZ, RZ, 0x10 ;  /* 0x00000010ff04a424 */ /* 0x000fe200078e00ff */
[----:B------:R-:W-:Y:S01]  /*2dc0*/  SHF.L.U32 R5, R12, 0x1f, RZ ;  /* 0x0000001f0c057819 */ /* 0x000fe200000006ff */
[----:B------:R-:W-:Y:S01]  /*2dd0*/  UIADD3 UR7, UPT, UPT, UR4, 0xd0, URZ ;  /* 0x000000d004077890 */ /* 0x000fe2000fffe0ff */
[----:B------:R1:W-:Y:S05]  /*2de0*/  SYNCS.ARRIVE.TRANS64.RED.A1T0 RZ, [R2+URZ], RZ ;  /* 0x000000ff02ff79a7 */ /* 0x0003ea00081004ff */
[----:B------:R-:W-:Y:S01]  /*2df0*/  IMAD.U32 R6, RZ, RZ, UR7 ;  /* 0x00000007ff067e24 */ /* 0x000fe2000f8e00ff */
[----:B------:R-:W2:Y:S04]  /*2e00*/  SYNCS.PHASECHK.TRANS64.TRYWAIT P0, [UR4+0xe0], R5 ;  /* 0x0000e005ff0075a7 */ /* 0x000ea80008001104 */
[----:B------:R-:W-:Y:S01]  /*2e10*/  PRMT R6, R0, 0x654, R6 ;  /* 0x0000065400067816 */ /* 0x000fe20000000006 */
[----:B-12---:R-:W-:Y:S06]  /*2e20*/  @!P0 BRA `(.L_x_54) ;  /* 0x0000005800d08947 */ /* 0x006fec0003800000 */
.L_x_163:
[----:B------:R-:W-:Y:S01]  /*2e30*/  ULEA UR8, UR5, UR6, 0x4 ;  /* 0x0000000605087291 */ /* 0x000fe2000f8e20ff */
[----:B------:R-:W-:Y:S01]  /*2e40*/  SEL R3, R6, R3, !P2 ;  /* 0x0000000306037207 */ /* 0x000fe20005000000 */
[----:B------:R-:W-:Y:S01]  /*2e50*/  UIADD3 UR9, UPT, UPT, UR4, 0xd0, URZ ;  /* 0x000000d004097890 */ /* 0x000fe2000fffe0ff */
[----:B-1----:R-:W-:Y:S01]  /*2e60*/  LEA R2, R11, UR6, 0x3 ;  /* 0x000000060b027c11 */ /* 0x002fe2000f8e18ff */
[----:B------:R-:W-:Y:S01]  /*2e70*/  UIADD3 UR8, UPT, UPT, UR8, 0x160, URZ ;  /* 0x0000016008087890 */ /* 0x000fe2000fffe0ff */
[----:B------:R1:W-:Y:S01]  /*2e80*/  @!P2 SYNCS.ARRIVE.TRANS64.RED RZ, [R3+URZ], R4 ;  /* 0x0000000403ffa9a7 */ /* 0x0003e200080004ff */
[----:B------:R-:W-:Y:S01]  /*2e90*/  UIADD3 UR4, UPT, UPT, UR5, 0x1, URZ ;  /* 0x0000000105047890 */ /* 0x000fe2000fffe0ff */
[----:B------:R-:W-:-:S03]  /*2ea0*/  VIADD R8, R8, 0x1 ;  /* 0x0000000108087836 */ /* 0x000fc60000000000 */
[----:B------:R-:W-:Y:S02]  /*2eb0*/  UISETP.NE.AND UP0, UPT, UR4, 0x2, UPT ;  /* 0x000000020400788c */ /* 0x000fe4000bf05270 */
[----:B------:R-:W-:Y:S01]  /*2ec0*/  ISETP.NE.AND P0, PT, R8, 0x2, PT ;  /* 0x000000020800780c */ /* 0x000fe20003f05270 */
[----:B------:R-:W-:Y:S06]  /*2ed0*/  UGETNEXTWORKID.BROADCAST [UR8], [UR9] ;  /* 0x00000000080073ca */ /* 0x000fec0008000100 */
[----:B------:R-:W-:Y:S02]  /*2ee0*/  USEL UR7, URZ, 0x1, UP0 ;  /* 0x00000001ff077887 */ /* 0x000fe40008000000 */
[----:B------:R-:W-:-:S04]  /*2ef0*/  USEL UR5, UR4, URZ, UP0 ;  /* 0x000000ff04057287 */ /* 0x000fc80008000000 */
[----:B------:R-:W-:Y:S02]  /*2f00*/  LOP3.LUT R12, R12, UR7, RZ, 0x3c, !PT ;  /* 0x000000070c0c7c12 */ /* 0x000fe4000f8e3cff */
[----:B-1----:R-:W-:-:S04]  /*2f10*/  SHF.L.U32 R4, R10, 0x1f, RZ ;  /* 0x0000001f0a047819 */ /* 0x002fc800000006ff */
[----:B------:R-:W1:Y:S02]  /*2f20*/  SYNCS.PHASECHK.TRANS64.TRYWAIT P1, [R2+URZ+0xd0], R4 ;  /* 0x0000d004020075a7 */ /* 0x000e6400080211ff */
[----:B-1----:R-:W-:Y:S05]  /*2f30*/  @!P1 BRA `(.L_x_55) ;  /* 0x0000005800a49947 */ /* 0x002fea0003800000 */
.L_x_164:
[C---:B-1----:R-:W-:Y:S01]  /*2f40*/  LEA R4, R11.reuse, UR6, 0x4 ;  /* 0x000000060b047c11 */ /* 0x042fe2000f8e20ff */
[----:B------:R-:W-:Y:S01]  /*2f50*/  VIADD R2, R2, 0xe0 ;  /* 0x000000e002027836 */ /* 0x000fe20000000000 */
[----:B------:R-:W-:Y:S01]  /*2f60*/  SEL R8, R8, RZ, P0 ;  /* 0x000000ff08087207 */ /* 0x000fe20000000000 */
[----:B------:R-:W-:-:S03]  /*2f70*/  VIADD R11, R11, 0x1 ;  /* 0x000000010b0b7836 */ /* 0x000fc60000000000 */
[----:B------:R-:W1:Y:S01]  /*2f80*/  LDS.128 R4, [R4+0x160] ;  /* 0x0001600004047984 */ /* 0x000e620000000c00 */
[----:B------:R-:W-:Y:S02]  /*2f90*/  PRMT R2, RZ, 0x654, R2 ;  /* 0x00000654ff027816 */ /* 0x000fe40000000002 */
[C---:B------:R-:W-:Y:S01]  /*2fa0*/  ISETP.NE.AND P1, PT, R11.reuse, 0x2, PT ;  /* 0x000000020b00780c */ /* 0x040fe20003f25270 */
[----:B------:R-:W-:Y:S01]  /*2fb0*/  @!PT LDS RZ, [RZ] ;  /* 0x00000000fffff984 */ /* 0x000fe20000000800 */
[----:B------:R-:W-:Y:S01]  /*2fc0*/  @!PT LDS RZ, [RZ] ;  /* 0x00000000fffff984 */ /* 0x000fe20000000800 */
[----:B------:R-:W-:Y:S01]  /*2fd0*/  @!PT LDS RZ, [RZ] ;  /* 0x00000000fffff984 */ /* 0x000fe20000000800 */
[----:B------:R-:W-:Y:S01]  /*2fe0*/  @!PT LDS RZ, [RZ] ;  /* 0x00000000fffff984 */ /* 0x000fe20000000800 */
[----:B------:R2:W-:Y:S06]  /*2ff0*/  MEMBAR.ALL.CTA ;  /* 0x0000000000007992 */ /* 0x0005ec0000008000 */
[----:B--2---:R-:W2:Y:S01]  /*3000*/  FENCE.VIEW.ASYNC.S ;  /* 0x00000000000073c6 */ /* 0x004ea20000000000 */
[----:B------:R-:W-:Y:S01]  /*3010*/  SEL R11, R11, RZ, P1 ;  /* 0x000000ff0b0b7207 */ /* 0x000fe20000800000 */
[----:B--2---:R2:W-:Y:S01]  /*3020*/  SYNCS.ARRIVE.TRANS64.RED.A1T0 RZ, [R2+URZ], RZ ;  /* 0x000000ff02ff79a7 */ /* 0x0045e200081004ff */
[----:B-1----:R-:W-:-:S02]  /*3030*/  LOP3.LUT P3, RZ, R6, 0x1, RZ, 0xc0, !PT ;  /* 0x0000000106ff7812 */ /* 0x002fc4000786c0ff */
[----:B------:R-:W-:-:S04]  /*3040*/  SEL R4, RZ, 0x1, P1 ;  /* 0x00000001ff047807 */ /* 0x000fc80000800000 */
[----:B------:R-:W-:Y:S02]  /*3050*/  LOP3.LUT R10, R10, R4, RZ, 0x3c, !PT ;  /* 0x000000040a0a7212 */ /* 0x000fe400078e3cff */
[----:B--2---:R-:W-:-:S04]  /*3060*/  SEL R2, RZ, 0x1, P0 ;  /* 0x00000001ff027807 */ /* 0x004fc80000000000 */
[----:B------:R-:W-:Y:S01]  /*3070*/  LOP3.LUT R9, R9, R2, RZ, 0x3c, !PT ;  /* 0x0000000209097212 */ /* 0x000fe200078e3cff */
[----:B------:R-:W-:Y:S06]  /*3080*/  @P3 BRA `(.L_x_56) ;  /* 0xfffffffc002c3947 */ /* 0x000fec000383ffff */
[----:B------:R-:W-:Y:S01]  /*3090*/  ULEA UR4, UR5, UR6, 0x3 ;  /* 0x0000000605047291 */ /* 0x000fe2000f8e18ff */
[----:B------:R-:W-:-:S08]  /*30a0*/  SHF.L.U32 R2, R12, 0x1f, RZ ;  /* 0x0000001f0c027819 */ /* 0x000fd000000006ff */
[----:B------:R-:W1:Y:S02]  /*30b0*/  SYNCS.PHASECHK.TRANS64 P0, [UR4+0xe0], R2 ;  /* 0x0000e002ff0075a7 */ /* 0x000e640008001004 */
[----:B-1----:R-:W-:Y:S05]  /*30c0*/  @P0 BRA `(.L_x_57) ;  /* 0x0000000000080947 */ /* 0x002fea0003800000 */
[----:B------:R-:W1:Y:S02]  /*30d0*/  SYNCS.PHASECHK.TRANS64.TRYWAIT P0, [UR4+0xe0], R2 ;  /* 0x0000e002ff0075a7 */ /* 0x000e640008001104 */
[----:B-1----:R-:W-:Y:S05]  /*30e0*/  @!P0 BRA `(.L_x_58) ;  /* 0x00000058004c8947 */ /* 0x002fea0003800000 */
.L_x_57:
[----:B------:R-:W-:-:S04]  /*30f0*/  UIADD3 UR7, UPT, UPT, UR5, 0x1, URZ ;  /* 0x0000000105077890 */ /* 0x000fc8000fffe0ff */
[----:B------:R-:W-:-:S04]  /*3100*/  UISETP.NE.AND UP0, UPT, UR7, 0x2, UPT ;  /* 0x000000020700788c */ /* 0x000fc8000bf05270 */
[----:B------:R-:W-:Y:S02]  /*3110*/  USEL UR8, URZ, 0x1, UP0 ;  /* 0x00000001ff087887 */ /* 0x000fe40008000000 */
[----:B------:R-:W-:-:S04]  /*3120*/  USEL UR7, UR7, URZ, UP0 ;  /* 0x000000ff07077287 */ /* 0x000fc80008000000 */
[----:B------:R-:W-:Y:S01]  /*3130*/  ULEA UR7, UR7, UR6, 0x3 ;  /* 0x0000000607077291 */ /* 0x000fe2000f8e18ff */
[----:B-1----:R-:W-:-:S04]  /*3140*/  LOP3.LUT R2, R12, UR8, RZ, 0x3c, !PT ;  /* 0x000000080c027c12 */ /* 0x002fc8000f8e3cff */
[----:B------:R-:W-:-:S04]  /*3150*/  SHF.L.U32 R0, R2, 0x1f, RZ ;  /* 0x0000001f02007819 */ /* 0x000fc800000006ff */
[----:B------:R-:W1:Y:S02]  /*3160*/  SYNCS.PHASECHK.TRANS64 P0, [UR7+0xe0], R0 ;  /* 0x0000e000ff0075a7 */ /* 0x000e640008001007 */
[----:B-1----:R-:W-:Y:S05]  /*3170*/  @P0 EXIT ;  /* 0x000000000000094d */ /* 0x002fea0003800000 */
[----:B------:R-:W-:Y:S02]  /*3180*/  SHF.L.U32 R2, R2, 0x1f, RZ ;  /* 0x0000001f02027819 */ /* 0x000fe400000006ff */
[----:B------:R-:W-:-:S07]  /*3190*/  MOV R0, UR7 ;  /* 0x0000000700007c02 */ /* 0x000fce0008000f00 */
.L_x_59:
[----:B-1----:R1:W2:Y:S02]  /*31a0*/  SYNCS.PHASECHK.TRANS64.TRYWAIT P0, [R0+URZ+0xe0], R2 ;  /* 0x0000e002000075a7 */ /* 0x0022a400080011ff */
[----:B--2---:R-:W-:Y:S05]  /*31b0*/  @!P0 NANOSLEEP.SYNCS 0x989680 ;  /* 0x009896800000895d */ /* 0x004fea0003900000 */
[----:B------:R-:W2:Y:S02]  /*31c0*/  @!P0 SYNCS.PHASECHK.TRANS64 P0, [R0+URZ+0xe0], R2 ;  /* 0x0000e002000085a7 */ /* 0x000ea400080010ff */
[----:B--2---:R-:W-:Y:S05]  /*31d0*/  @P0 EXIT ;  /* 0x000000000000094d */ /* 0x004fea0003800000 */
[----:B------:R-:W-:Y:S05]  /*31e0*/  BRA `(.L_x_59) ;  /* 0xfffffffc00ec7947 */ /* 0x000fea000383ffff */
.L_x_52:
[----:B------:R-:W-:Y:S05]  /*31f0*/  BRA.U UP4, `(.L_x_60) ;  /* 0x0000000d04d87547 */ /* 0x000fea000b800000 */
[----:B------:R-:W1:Y:S01]  /*3200*/  S2UR UR7, SR_CgaCtaId ;  /* 0x00000000000779c3 */ /* 0x000e620000008800 */
[----:B------:R-:W-:Y:S01]  /*3210*/  UMOV UR4, 0x40 ;  /* 0x0000004000047882 */ /* 0x000fe20000000000 */
[----:B------:R-:W-:Y:S01]  /*3220*/  NOP ;  /* 0x0000000000007918 */ /* 0x000fe20000000000 */
[----:B------:R-:W-:Y:S01]  /*3230*/  UMOV UR6, 0x400 ;  /* 0x0000040000067882 */ /* 0x000fe20000000000 */
[----:B-1----:R-:W-:Y:S02]  /*3240*/  ULEA UR5, UR7, UR4, 0x18 ;  /* 0x0000000407057291 */ /* 0x002fe4000f8ec0ff */
[----:B------:R-:W-:-:S07]  /*3250*/  ULEA UR6, UR7, UR6, 0x18 ;  /* 0x0000000607067291 */ /* 0x000fce000f8ec0ff */
[----:B------:R-:W1:Y:S02]  /*3260*/  LDS.U8 R0, [UR5+0x1c] ;  /* 0x00001c05ff007984 */ /* 0x000e640008000000 */
[----:B-1----:R-:W-:-:S13]  /*3270*/  ISETP.NE.AND P0, PT, R0, RZ, PT ;  /* 0x000000ff0000720c */ /* 0x002fda0003f05270 */
[----:B------:R-:W-:Y:S05]  /*3280*/  @P0 BRA `(.L_x_61) ;  /* 0x0000000000580947 */ /* 0x000fea0003800000 */
[----:B------:R-:W-:-:S13]  /*3290*/  ELECT P0, URZ, PT ;  /* 0x0000000000ff782f */ /* 0x000fda0003800000 */
[----:B------:R-:W-:Y:S05]  /*32a0*/  @!P0 BRA `(.L_x_62) ;  /* 0x0000000000608947 */ /* 0x000fea0003800000 */
[----:B------:R-:W-:Y:S01]  /*32b0*/  UMOV UR4, 0x10 ;  /* 0x0000001000047882 */ /* 0x000fe20000000000 */
[----:B------:R-:W-:Y:S01]  /*32c0*/  HFMA2 R0, -RZ, RZ, 0, 5.9604644775390625e-08 ;  /* 0x00000001ff007431 */ /* 0x000fe200000001ff */
[----:B------:R-:W-:-:S03]  /*32d0*/  MOV R3, 0xffff ;  /* 0x0000ffff00037802 */ /* 0x000fc60000000f00 */
[----:B------:R-:W-:Y:S04]  /*32e0*/  DEPBAR.LE SB1, 0x36 ;  /* 0x00009d800000791a */ /* 0x000fe80000000000 */
[----:B------:R-:W1:Y:S02]  /*32f0*/  UTCATOMSWS.FIND_AND_SET.ALIGN UP0, UR4, UR4 ;  /* 0x00000004000475e3 */ /* 0x000e640008000800 */
[----:B-1----:R-:W-:Y:S01]  /*3300*/  MOV R4, UR4 ;  /* 0x0000000400047c02 */ /* 0x002fe20008000f00 */
[----:B------:R-:W-:Y:S06]  /*3310*/  BRA.U UP0, `(.L_x_63) ;  /* 0x0000000100187547 */ /* 0x000fec000b800000 */
.L_x_64:
[----:B------:R-:W-:Y:S05]  /*3320*/  NANOSLEEP 0x64 ;  /* 0x000000640000795d */ /* 0x000fea0003800000 */
[----:B------:R-:W-:-:S05]  /*3330*/  UMOV UR4, 0x10 ;  /* 0x0000001000047882 */ /* 0x000fca0000000000 */
[----:B------:R-:W-:Y:S04]  /*3340*/  DEPBAR.LE SB1, 0x36 ;  /* 0x00009d800000791a */ /* 0x000fe80000000000 */
[----:B------:R-:W1:Y:S02]  /*3350*/  UTCATOMSWS.FIND_AND_SET.ALIGN UP0, UR4, UR4 ;  /* 0x00000004000475e3 */ /* 0x000e640008000800 */
[----:B-1----:R-:W-:Y:S01]  /*3360*/  MOV R4, UR4 ;  /* 0x0000000400047c02 */ /* 0x002fe20008000f00 */
[----:B------:R-:W-:Y:S05]  /*3370*/  BRA.U !UP0, `(.L_x_64) ;  /* 0xfffffffd08e87547 */ /* 0x000fea000b83ffff */
.L_x_63:
[-C--:B------:R-:W-:Y:S02]  /*3380*/  SHF.L.U32 R3, R3, R4.reuse, RZ ;  /* 0x0000000403037219 */ /* 0x080fe400000006ff */
[----:B------:R-:W-:Y:S01]  /*3390*/  SHF.L.U32 R0, R0, R4, RZ ;  /* 0x0000000400007219 */ /* 0x000fe200000006ff */
[----:B------:R-:W-:Y:S02]  /*33a0*/  IMAD.SHL.U32 R4, R4, 0x20, RZ ;  /* 0x0000002004047824 */ /* 0x000fe400078e00ff */
[----:B------:R1:W-:Y:S04]  /*33b0*/  ATOMS.OR RZ, [UR5+0x14], R3 ;  /* 0x00001403ffff798c */ /* 0x0003e8000b000005 */
[----:B------:R1:W-:Y:S04]  /*33c0*/  ATOMS.OR RZ, [UR5+0x18], R0 ;  /* 0x00001800ffff798c */ /* 0x0003e8000b000005 */
[----:B------:R1:W-:Y:S01]  /*33d0*/  STS [UR6+0x180], R4 ;  /* 0x00018004ff007988 */ /* 0x0003e20008000806 */
[----:B------:R-:W-:Y:S05]  /*33e0*/  BRA `(.L_x_62) ;  /* 0x0000000000107947 */ /* 0x000fea0003800000 */
.L_x_61:
[----:B------:R-:W-:Y:S02]  /*33f0*/  MOV R0, 0xffffffff ;  /* 0xffffffff00007802 */ /* 0x000fe40000000f00 */
[----:B------:R-:W-:-:S03]  /*3400*/  MOV R4, 0x3430 ;  /* 0x0000343000047802 */ /* 0x000fc60000000f00 */
[----:B------:R1:W-:Y:S04]  /*3410*/  STS [UR6+0x180], R0 ;  /* 0x00018000ff007988 */ /* 0x0003e80008000806 */
[----:B-1---5:R-:W-:Y:S05]  /*3420*/  CALL.REL.NOINC `($__internal_1_$__cuda_sm10x_tcgen05_guardrail_trap_phase_invalid_during_alloc) ;  /* 0x0000005c00947944 */ /* 0x022fea0003c00000 */
.L_x_62:
[----:B------:R-:W-:Y:S05]  /*3430*/  WARPSYNC.ALL ;  /* 0x0000000000007948 */ /* 0x000fea0003800000 */
[----:B------:R-:W2:Y:S01]  /*3440*/  S2UR UR4, SR_CgaCtaId ;  /* 0x00000000000479c3 */ /* 0x000ea20000008800 */
[----:B------:R-:W-:Y:S01]  /*3450*/  UMOV UR26, 0x400 ;  /* 0x00000400001a7882 */ /* 0x000fe20000000000 */
[----:B------:R-:W-:-:S06]  /*3460*/  NOP ;  /* 0x0000000000007918 */ /* 0x000fcc0000000000 */
[----:B------:R-:W-:Y:S06]  /*3470*/  BAR.ARV 0x6, 0xa0 ;  /* 0x0182800000007b1d */ /* 0x000fec0000002000 */
[----:B------:R-:W3:Y:S01]  /*3480*/  LDCU UR5, c[0x0][0x38c] ;  /* 0x00007180ff0577ac */ /* 0x000ee20008000800 */
[----:B------:R-:W-:Y:S01]  /*3490*/  LOP3.LUT R2, R2, 0xffff, RZ, 0xc0, !PT ;  /* 0x0000ffff02027812 */ /* 0x000fe200078ec0ff */
[----:B------:R-:W-:Y:S01]  /*34a0*/  IMAD.MOV.U32 R11, RZ, RZ, 0x1 ;  /* 0x00000001ff0b7424 */ /* 0x000fe200078e00ff */
[----:B------:R-:W-:Y:S01]  /*34b0*/  CS2R R8, SRZ ;  /* 0x0000000000087805 */ /* 0x000fe2000001ff00 */
[----:B------:R-:W4:Y:S01]  /*34c0*/  LDCU UR7, c[0x0][0x38c] ;  /* 0x00007180ff0777ac */ /* 0x000f220008000800 */
[----:B------:R-:W-:Y:S01]  /*34d0*/  R2UR UR27, R2 ;  /* 0x00000000021b72ca */ /* 0x000fe200000e0000 */
[----:B------:R-:W-:Y:S01]  /*34e0*/  IMAD.MOV.U32 R10, RZ, RZ, RZ ;  /* 0x000000ffff0a7224 */ /* 0x000fe200078e00ff */
[----:B------:R-:W-:Y:S01]  /*34f0*/  UMOV UR30, URZ ;  /* 0x000000ff001e7c82 */ /* 0x000fe20008000000 */
[----:B------:R-:W-:Y:S01]  /*3500*/  UMOV UR24, URZ ;  /* 0x000000ff00187c82 */ /* 0x000fe20008000000 */
[----:B--2---:R-:W-:Y:S01]  /*3510*/  ULEA UR26, UR4, UR26, 0x18 ;  /* 0x0000001a041a7291 */ /* 0x004fe2000f8ec0ff */
[----:B------:R-:W-:Y:S01]  /*3520*/  UMOV UR38, 0x0 ;  /* 0x0000000000267882 */ /* 0x000fe20000000000 */
[----:B------:R-:W-:-:S02]  /*3530*/  UMOV UR39, 0x4200910 ;  /* 0x0420091000277882 */ /* 0x000fc40000000000 */
[----:B------:R-:W-:Y:S02]  /*3540*/  UIADD3 UR4, UPT, UPT, UR26, 0x8800, URZ ;  /* 0x000088001a047890 */ /* 0x000fe4000fffe0ff */
[----:B------:R-:W-:Y:S02]  /*3550*/  UIADD3 UR6, UPT, UPT, UR26, 0x18800, URZ ;  /* 0x000188001a067890 */ /* 0x000fe4000fffe0ff */
[----:B---3--:R-:W-:Y:S01]  /*3560*/  UIADD3 UR5, UPT, UPT, UR5, 0x1f, URZ ;  /* 0x0000001f05057890 */ /* 0x008fe2000fffe0ff */
[----:B-1----:R-:W1:Y:S01]  /*3570*/  LDS R0, [UR26+0x180] ;  /* 0x0001801aff007984 */ /* 0x002e620008000800 */
[----:B------:R-:W-:Y:S01]  /*3580*/  UMOV UR36, 0x0 ;  /* 0x0000000000247882 */ /* 0x000fe20000000000 */
[----:B------:R-:W-:Y:S01]  /*3590*/  UMOV UR37, 0x4200910 ;  /* 0x0420091000257882 */ /* 0x000fe20000000000 */
[----:B------:R-:W-:Y:S02]  /*35a0*/  USHF.R.S32.HI UR40, URZ, 0x1f, UR5 ;  /* 0x0000001fff287899 */ /* 0x000fe40008011405 */
[----:B----4-:R-:W-:-:S02]  /*35b0*/  UISETP.GE.AND UP4, UPT, UR7, 0x1, UPT ;  /* 0x000000010700788c */ /* 0x010fc4000bf86270 */
[----:B------:R-:W-:Y:S02]  /*35c0*/  ULEA.HI UR40, UR40, UR5, URZ, 0x5 ;  /* 0x0000000528287291 */ /* 0x000fe4000f8f28ff */
[----:B------:R-:W-:Y:S02]  /*35d0*/  USHF.R.U32.HI UR5, URZ, 0x4, UR4 ;  /* 0x00000004ff057899 */ /* 0x000fe40008011604 */
[----:B------:R-:W-:Y:S02]  /*35e0*/  USHF.R.S32.HI UR40, URZ, 0x5, UR40 ;  /* 0x00000005ff287899 */ /* 0x000fe40008011428 */
[----:B------:R-:W-:Y:S02]  /*35f0*/  USHF.R.U32.HI UR4, URZ, 0x4, UR6 ;  /* 0x00000004ff047899 */ /* 0x000fe40008011606 */
[----:B------:R-:W-:Y:S02]  /*3600*/  UISETP.LT.AND UP0, UPT, UR40, 0x1, UPT ;  /* 0x000000012800788c */ /* 0x000fe4000bf01270 */
[----:B------:R-:W-:-:S02]  /*3610*/  ULOP3.LUT UR5, UR5, 0x3fff, URZ, 0xc0, !UPT ;  /* 0x00003fff05057892 */ /* 0x000fc4000f8ec0ff */
[----:B------:R-:W-:Y:S02]  /*3620*/  ULOP3.LUT UR4, UR4, 0x3fff, URZ, 0xc0, !UPT ;  /* 0x00003fff04047892 */ /* 0x000fe4000f8ec0ff */
[----:B------:R-:W-:Y:S02]  /*3630*/  USEL UR41, UR40, 0x1, !UP0 ;  /* 0x0000000128297887 */ /* 0x000fe4000c000000 */
[----:B------:R-:W-:Y:S02]  /*3640*/  ULOP3.LUT UR28, UR5, 0x10000, URZ, 0xfc, !UPT ;  /* 0x00010000051c7892 */ /* 0x000fe4000f8efcff */
[----:B------:R-:W-:Y:S02]  /*3650*/  ULOP3.LUT UR29, UR4, 0x10000, URZ, 0xfc, !UPT ;  /* 0x00010000041d7892 */ /* 0x000fe4000f8efcff */
[----:B------:R-:W-:Y:S01]  /*3660*/  UIADD3 UR41, UPT, UPT, -UR41, URZ, URZ ;  /* 0x000000ff29297290 */ /* 0x000fe2000fffe1ff */
[----:B------:R-:W-:Y:S01]  /*3670*/  UMOV UR34, 0x0 ;  /* 0x0000000000227882 */ /* 0x000fe20000000000 */
[----:B------:R-:W-:Y:S01]  /*3680*/  UMOV UR35, 0x4200910 ;  /* 0x0420091000237882 */ /* 0x000fe20000000000 */
[----:B------:R-:W-:Y:S01]  /*3690*/  UMOV UR32, 0x0 ;  /* 0x0000000000207882 */ /* 0x000fe20000000000 */
[----:B------:R-:W-:Y:S01]  /*36a0*/  UMOV UR33, 0x4200910 ;  /* 0x0420091000217882 */ /* 0x000fe20000000000 */
[----:B-1----:R-:W-:-:S15]  /*36b0*/  R2UR UR42, R0 ;  /* 0x00000000002a72ca */ /* 0x002fde00000e0000 */
.L_x_71:
[----:B------:R-:W-:Y:S02]  /*36c0*/  LEA R0, R10, UR26, 0x3 ;  /* 0x0000001a0a007c11 */ /* 0x000fe4000f8e18ff */
[----:B------:R-:W-:Y:S02]  /*36d0*/  SHF.L.U32 R2, R9, 0x1f, RZ ;  /* 0x0000001f09027819 */ /* 0x000fe400000006ff */
[----:B------:R-:W-:Y:S01]  /*36e0*/  PLOP3.LUT P0, PT, PT, PT, UP4, 0x80, 0x8 ;  /* 0x000000000008781c */ /* 0x000fe20003f0f048 */
[----:B------:R-:W-:Y:S01]  /*36f0*/  VIADD R3, R0, 0xe0 ;  /* 0x000000e000037836 */ /* 0x000fe20000000000 */
[----:B-1----:R-:W1:Y:S02]  /*3700*/  SYNCS.PHASECHK.TRANS64.TRYWAIT P1, [R0+URZ+0xd0], R2 ;  /* 0x0000d002000075a7 */ /* 0x002e6400080211ff */
[----:B-1-3--:R-:W-:Y:S09]  /*3710*/  @!P1 BRA `(.L_x_65) ;  /* 0x0000005000d89947 */ /* 0x00aff20003800000 */
.L_x_166:
[----:B------:R-:W-:Y:S01]  /*3720*/  LEA R4, R10, UR26, 0x4 ;  /* 0x0000001a0a047c11 */ /* 0x000fe2000f8e20ff */
[----:B------:R-:W-:Y:S01]  /*3730*/  @UP4 ULEA UR4, UR24, UR26, 0x3 ;  /* 0x0000001a18044291 */ /* 0x000fe2000f8e18ff */
[----:B------:R-:W-:Y:S01]  /*3740*/  PLOP3.LUT P2, PT, PT, PT, PT, 0x80, 0x8 ;  /* 0x000000000008781c */ /* 0x000fe20003f4f070 */
[----:B------:R-:W-:Y:S01]  /*3750*/  ULEA UR31, UR30, UR26, 0x3 ;  /* 0x0000001a1e1f7291 */ /* 0x000fe2000f8e18ff */
[----:B------:R-:W-:Y:S02]  /*3760*/  PRMT R3, RZ, 0x654, R3 ;  /* 0x00000654ff037816 */ /* 0x000fe40000000003 */
[----:B------:R-:W2:Y:S01]  /*3770*/  LDS.128 R4, [R4+0x160] ;  /* 0x0001600004047984 */ /* 0x000ea20000000c00 */
[----:B-1----:R-:W-:Y:S02]  /*3780*/  @P0 SHF.L.U32 R2, R8, 0x1f, RZ ;  /* 0x0000001f08020819 */ /* 0x002fe400000006ff */
[----:B------:R-:W-:Y:S01]  /*3790*/  SHF.L.U32 R0, R11, 0x1f, RZ ;  /* 0x0000001f0b007819 */ /* 0x000fe200000006ff */
[----:B------:R-:W-:Y:S01]  /*37a0*/  @!PT LDS RZ, [RZ] ;  /* 0x00000000fffff984 */ /* 0x000fe20000000800 */
[----:B------:R-:W-:Y:S01]  /*37b0*/  @!PT LDS RZ, [RZ] ;  /* 0x00000000fffff984 */ /* 0x000fe20000000800 */
[----:B------:R-:W-:Y:S01]  /*37c0*/  @!PT LDS RZ, [RZ] ;  /* 0x00000000fffff984 */ /* 0x000fe20000000800 */
[----:B------:R-:W-:Y:S01]  /*37d0*/  @!PT LDS RZ, [RZ] ;  /* 0x00000000fffff984 */ /* 0x000fe20000000800 */
[----:B------:R1:W-:Y:S06]  /*37e0*/  MEMBAR.ALL.CTA ;  /* 0x0000000000007992 */ /* 0x0003ec0000008000 */
[----:B-1----:R-:W1:Y:S02]  /*37f0*/  FENCE.VIEW.ASYNC.S ;  /* 0x00000000000073c6 */ /* 0x002e640000000000 */
[----:B-1----:R1:W-:Y:S01]  /*3800*/  SYNCS.ARRIVE.TRANS64.RED.A1T0 RZ, [R3+URZ], RZ ;  /* 0x000000ff03ff79a7 */ /* 0x0023e200081004ff */
[----:B------:R1:W3:Y:S01]  /*3810*/  @P0 SYNCS.PHASECHK.TRANS64.TRYWAIT P2, [UR4], R2 ;  /* 0x00000002ff0005a7 */ /* 0x0002e20008041104 */
[----:B------:R-:W-:Y:S01]  /*3820*/  ULEA.HI UR4, UR30, UR30, URZ, 0x1 ;  /* 0x0000001e1e047291 */ /* 0x000fe2000f8f08ff */
[----:B--2---:R-:W-:-:S03]  /*3830*/  LOP3.LUT P1, RZ, R6, 0x1, RZ, 0xc0, !PT ;  /* 0x0000000106ff7812 */ /* 0x004fc6000782c0ff */
[----:B------:R-:W-:Y:S02]  /*3840*/  USHF.L.U32 UR11, UR4, 0x6, URZ ;  /* 0x00000006040b7899 */ /* 0x000fe400080006ff */
[----:B------:R-:W-:Y:S02]  /*3850*/  ULOP3.LUT UR4, UR4, 0xffe, URZ, 0xc0, !UPT ;  /* 0x00000ffe04047892 */ /* 0x000fe4000f8ec0ff */
[----:B------:R-:W-:Y:S02]  /*3860*/  ULOP3.LUT UR11, UR11, 0xffffff80, URZ, 0xc0, !UPT ;  /* 0xffffff800b0b7892 */ /* 0x000fe4000f8ec0ff */
[----:B------:R-:W-:Y:S02]  /*3870*/  UIADD3 UR4, UPT, UPT, -UR4, UR30, URZ ;  /* 0x0000001e04047290 */ /* 0x000fe4000fffe1ff */
[----:B------:R-:W-:Y:S01]  /*3880*/  UIADD3 UR11, UPT, UPT, UR42, UR11, URZ ;  /* 0x0000000b2a0b7290 */ /* 0x000fe2000fffe0ff */
[----:B------:R-:W2:Y:S03]  /*3890*/  SYNCS.PHASECHK.TRANS64.TRYWAIT P0, [UR31+0x110], R0 ;  /* 0x00011000ff0075a7 */ /* 0x000ea6000800111f */
[----:B------:R-:W-:Y:S01]  /*38a0*/  ULEA UR11, UR4, UR11, 0x14 ;  /* 0x0000000b040b7291 */ /* 0x000fe2000f8ea0ff */
[----:B-123--:R-:W-:Y:S11]  /*38b0*/  @!P0 BRA `(.L_x_66) ;  /* 0x0000005000848947 */ /* 0x00eff60003800000 */
.L_x_168:
[----:B------:R-:W-:Y:S01]  /*38c0*/  IADD3 R10, PT, PT, R10, 0x1, RZ ;  /* 0x000000010a0a7810 */ /* 0x000fe20007ffe0ff */
[----:B------:R-:W-:Y:S06]  /*38d0*/  BRA.U !UP4, `(.L_x_67) ;  /* 0x000000010cc07547 */ /* 0x000fec000b800000 */
[----:B------:R-:W-:Y:S01]  /*38e0*/  UPLOP3.LUT UP2, UPT, UPT, UPT, UPT, 0x40, 0x4 ;  /* 0x000000000004789c */ /* 0x000fe20003f4e870 */
[----:B------:R-:W-:Y:S01]  /*38f0*/  UMOV UR23, UR41 ;  /* 0x0000002900177c82 */ /* 0x000fe20008000000 */
[----:B------:R-:W-:Y:S01]  /*3900*/  UMOV UR22, UR40 ;  /* 0x0000002800167c82 */ /* 0x000fe20008000000 */
[----:B------:R-:W-:-:S08]  /*3910*/  UMOV UR10, UR24 ;  /* 0x00000018000a7c82 */ /* 0x000fd00008000000 */
.L_x_70:
[----:B------:R-:W-:Y:S02]  /*3920*/  UIADD3 UR23, UPT, UPT, UR23, 0x1, URZ ;  /* 0x0000000117177890 */ /* 0x000fe4000fffe0ff */
[----:B--2---:R-:W-:Y:S02]  /*3930*/  ULEA UR5, UR10, UR26, 0x3 ;  /* 0x0000001a0a057291 */ /* 0x004fe4000f8e18ff */
[----:B------:R-:W-:Y:S01]  /*3940*/  UISETP.NE.AND UP3, UPT, UR23, URZ, UPT ;  /* 0x000000ff1700728c */ /* 0x000fe2000bf65270 */
[----:B---3--:R-:W-:Y:S10]  /*3950*/  @P2 BRA `(.L_x_68) ;  /* 0x00000000000c2947 */ /* 0x008ff40003800000 */
[----:B-1----:R-:W-:Y:S04]  /*3960*/  SHF.L.U32 R2, R8, 0x1f, RZ ;  /* 0x0000001f08027819 */ /* 0x002fe800000006ff */
[----:B------:R-:W1:Y:S02]  /*3970*/  SYNCS.PHASECHK.TRANS64.TRYWAIT P0, [UR5], R2 ;  /* 0x00000002ff0075a7 */ /* 0x000e640008001105 */
[----:B-1----:R-:W-:Y:S05]  /*3980*/  @!P0 BRA `(.L_x_69) ;  /* 0x0000005000688947 */ /* 0x002fea0003800000 */
.L_x_68:
[----:B------:R-:W-:Y:S01]  /*3990*/  UISETP.NE.AND UP0, UPT, UR22, 0x1, UPT ;  /* 0x000000011600788c */ /* 0x000fe2000bf05270 */
[----:B------:R-:W-:Y:S01]  /*39a0*/  PLOP3.LUT P2, PT, PT, PT, PT, 0x80, 0x8 ;  /* 0x000000000008781c */ /* 0x000fe20003f4f070 */
[----:B------:R-:W-:Y:S02]  /*39b0*/  UIADD3 UR4, UPT, UPT, UR10, 0x1, URZ ;  /* 0x000000010a047890 */ /* 0x000fe4000fffe0ff */
[----:B------:R-:W-:Y:S02]  /*39c0*/  UIADD3 UR25, UPT, UPT, UR5, 0x40, URZ ;  /* 0x0000004005197890 */ /* 0x000fe4000fffe0ff */
[----:B------:R-:W-:Y:S01]  /*39d0*/  UISETP.NE.AND UP1, UPT, UR4, 0x8, UPT ;  /* 0x000000080400788c */ /* 0x000fe2000bf25270 */
[----:B------:R-:W-:Y:S01]  /*39e0*/  PLOP3.LUT P0, PT, PT, PT, UP0, 0x80, 0x8 ;  /* 0x000000000008781c */ /* 0x000fe20003f0f008 */
[----:B------:R-:W-:Y:S02]  /*39f0*/  UIADD3 UR22, UPT, UPT, UR22, -0x1, URZ ;  /* 0xffffffff16167890 */ /* 0x000fe4000fffe0ff */
[----:B------:R-:W-:Y:S02]  /*3a00*/  USEL UR6, URZ, 0x1, UP1 ;  /* 0x00000001ff067887 */ /* 0x000fe40008800000 */
[----:B------:R-:W-:Y:S01]  /*3a10*/  USEL UR24, UR4, URZ, UP1 ;  /* 0x000000ff04187287 */ /* 0x000fe20008800000 */
[----:B------:R-:W-:Y:S01]  /*3a20*/  UMOV UR7, 0x40004040 ;  /* 0x4000404000077882 */ /* 0x000fe20000000000 */
[----:B------:R-:W-:Y:S02]  /*3a30*/  UMOV UR5, 0x40004040 ;  /* 0x4000404000057882 */ /* 0x000fe40000000000 */
[----:B------:R-:W-:Y:S01]  /*3a40*/  @UP0 ULEA UR4, UR24, UR26, 0x3 ;  /* 0x0000001a18040291 */ /* 0x000fe2000f8e18ff */
[----:B------:R-:W-:Y:S01]  /*3a50*/  LOP3.LUT R8, R8, UR6, RZ, 0x3c, !PT ;  /* 0x0000000608087c12 */ /* 0x000fe2000f8e3cff */
[----:B------:R-:W-:Y:S01]  /*3a60*/  ULEA UR6, UR10, UR29, 0xa ;  /* 0x0000001d0a067291 */ /* 0x000fe2000f8e50ff */
[----:B------:R-:W-:Y:S02]  /*3a70*/  UMOV UR21, 0x40004040 ;  /* 0x4000404000157882 */ /* 0x000fe40000000000 */
[----:B-1----:R-:W-:Y:S01]  /*3a80*/  @P0 SHF.L.U32 R0, R8, 0x1f, RZ ;  /* 0x0000001f08000819 */ /* 0x002fe200000006ff */
[----:B------:R-:W-:Y:S02]  /*3a90*/  UIADD3 UR20, UPT, UPT, UR6, 0x2, URZ ;  /* 0x0000000206147890 */ /* 0x000fe4000fffe0ff */
[----:B------:R-:W-:Y:S01]  /*3aa0*/  UIADD3 UR16, UPT, UPT, UR6, 0x4, URZ ;  /* 0x0000000406107890 */ /* 0x000fe2000fffe0ff */
[----:B------:R2:W3:Y:S01]  /*3ab0*/  @P0 SYNCS.PHASECHK.TRANS64.TRYWAIT P2, [UR4], R0 ;  /* 0x00000000ff0005a7 */ /* 0x0004e20008041104 */
[----:B------:R-:W-:Y:S02]  /*3ac0*/  ULEA UR4, UR10, UR28, 0x9 ;  /* 0x0000001c0a047291 */ /* 0x000fe4000f8e48ff */
[----:B------:R-:W-:Y:S02]  /*3ad0*/  UIADD3 UR12, UPT, UPT, UR6, 0x6, URZ ;  /* 0x00000006060c7890 */ /* 0x000fe4000fffe0ff */
[----:B------:R-:W-:Y:S02]  /*3ae0*/  UIADD3 UR18, UPT, UPT, UR4, 0x2, URZ ;  /* 0x0000000204127890 */ /* 0x000fe4000fffe0ff */
[----:B------:R-:W-:Y:S02]  /*3af0*/  UIADD3 UR14, UPT, UPT, UR4, 0x4, URZ ;  /* 0x00000004040e7890 */ /* 0x000fe4000fffe0ff */
[----:B------:R-:W-:Y:S01]  /*3b00*/  UIADD3 UR8, UPT, UPT, UR4, 0x6, URZ ;  /* 0x0000000604087890 */ /* 0x000fe2000fffe0ff */
[----:B------:R2:W-:Y:S01]  /*3b10*/  UTCHMMA gdesc[UR4], gdesc[UR6], tmem[UR11], tmem[UR38], idesc[UR39], UP2 ;  /* 0x00ff2606040075ea */ /* 0x0005e2000900000b */
[----:B------:R-:W-:Y:S01]  /*3b20*/  UPLOP3.LUT UP2, UPT, UPT, UPT, UPT, 0x80, 0x8 ;  /* 0x000000000008789c */ /* 0x000fe20003f4f070 */
[----:B------:R-:W-:Y:S01]  /*3b30*/  UMOV UR19, 0x40004040 ;  /* 0x4000404000137882 */ /* 0x000fe20000000000 */
[----:B------:R-:W-:Y:S01]  /*3b40*/  UMOV UR17, 0x40004040 ;  /* 0x4000404000117882 */ /* 0x000fe20000000000 */
[----:B------:R2:W-:Y:S01]  /*3b50*/  UTCHMMA gdesc[UR18], gdesc[UR20], tmem[UR11], tmem[UR36], idesc[UR37], UPT ;  /* 0x00ff2414120075ea */ /* 0x0005e2000b80000b */
[----:B------:R-:W-:Y:S01]  /*3b60*/  UMOV UR15, 0x40004040 ;  /* 0x40004040000f7882 */ /* 0x000fe20000000000 */
[----:B------:R-:W-:Y:S01]  /*3b70*/  UMOV UR13, 0x40004040 ;  /* 0x40004040000d7882 */ /* 0x000fe20000000000 */
[----:B------:R-:W-:Y:S01]  /*3b80*/  UMOV UR9, 0x40004040 ;  /* 0x4000404000097882 */ /* 0x000fe20000000000 */
[----:B------:R2:W-:Y:S01]  /*3b90*/  UTCHMMA gdesc[UR14], gdesc[UR16], tmem[UR11], tmem[UR34], idesc[UR35], UPT ;  /* 0x00ff22100e0075ea */ /* 0x0005e2000b80000b */
[----:B------:R2:W-:Y:S01]  /*3ba0*/  UTCHMMA gdesc[UR8], gdesc[UR12], tmem[UR11], tmem[UR32], idesc[UR33], UPT ;  /* 0x00ff200c080075ea */ /* 0x0005e2000b80000b */
[----:B------:R2:W-:Y:S01]  /*3bb0*/  UTCBAR.MULTICAST [UR25], URZ, UR27 ;  /* 0x000000ff190073e9 */ /* 0x0005e2000800081b */
[----:B------:R-:W-:Y:S01]  /*3bc0*/  UMOV UR10, UR24 ;  /* 0x00000018000a7c82 */ /* 0x000fe20008000000 */
[----:B------:R-:W-:Y:S05]  /*3bd0*/  BRA.U UP3, `(.L_x_70) ;  /* 0xfffffffd03507547 */ /* 0x000fea000b83ffff */
.L_x_67:
[----:B--2---:R-:W-:Y:S01]  /*3be0*/  UIADD3 UR4, UPT, UPT, UR30, 0x1, URZ ;  /* 0x000000011e047890 */ /* 0x004fe2000fffe0ff */
[C---:B------:R-:W-:Y:S01]  /*3bf0*/  ISETP.NE.AND P0, PT, R10.reuse, 0x2, PT ;  /* 0x000000020a00780c */ /* 0x040fe20003f05270 */
[----:B------:R-:W-:Y:S02]  /*3c00*/  UIADD3 UR5, UPT, UPT, UR31, 0xf0, URZ ;  /* 0x000000f01f057890 */ /* 0x000fe4000fffe0ff */
[----:B------:R-:W-:Y:S01]  /*3c10*/  UISETP.NE.AND UP0, UPT, UR4, 0x4, UPT ;  /* 0x000000040400788c */ /* 0x000fe2000bf05270 */
[----:B-1----:R-:W-:Y:S02]  /*3c20*/  SEL R0, RZ, 0x1, P0 ;  /* 0x00000001ff007807 */ /* 0x002fe40000000000 */
[----:B------:R-:W-:Y:S01]  /*3c30*/  SEL R10, R10, RZ, P0 ;  /* 0x000000ff0a0a7207 */ /* 0x000fe20000000000 */
[----:B------:R-:W-:Y:S01]  /*3c40*/  USEL UR6, URZ, 0x1, UP0 ;  /* 0x00000001ff067887 */ /* 0x000fe20008000000 */
[----:B------:R-:W-:Y:S01]  /*3c50*/  LOP3.LUT R9, R9, R0, RZ, 0x3c, !PT ;  /* 0x0000000009097212 */ /* 0x000fe200078e3cff */
[----:B------:R-:W-:Y:S01]  /*3c60*/  USEL UR30, UR4, URZ, UP0 ;  /* 0x000000ff041e7287 */ /* 0x000fe20008000000 */
[----:B------:R1:W-:Y:S03]  /*3c70*/  UTCBAR [UR5], URZ ;  /* 0x000000ff050073e9 */ /* 0x0003e600080000ff */
[----:B------:R-:W-:Y:S01]  /*3c80*/  LOP3.LUT R11, R11, UR6, RZ, 0x3c, !PT ;  /* 0x000000060b0b7c12 */ /* 0x000fe2000f8e3cff */
[----:B------:R-:W-:Y:S07]  /*3c90*/  @P1 BRA `(.L_x_71) ;  /* 0xfffffff800881947 */ /* 0x000fee000383ffff */
[----:B------:R-:W2:Y:S01]  /*3ca0*/  S2UR UR8, SR_CgaCtaId ;  /* 0x00000000000879c3 */ /* 0x000ea20000008800 */
[----:B------:R-:W-:Y:S01]  /*3cb0*/  ELECT P0, URZ, PT ;  /* 0x0000000000ff782f */ /* 0x000fe20003800000 */
[----:B------:R-:W-:Y:S01]  /*3cc0*/  IMAD.MOV.U32 R0, RZ, RZ, 0x1 ;  /* 0x00000001ff007424 */ /* 0x000fe200078e00ff */
[----:B------:R-:W-:Y:S01]  /*3cd0*/  UIADD3 UR26, UPT, UPT, UR26, 0x110, URZ ;  /* 0x000001101a1a7890 */ /* 0x000fe2000fffe0ff */
[----:B------:R-:W-:Y:S01]  /*3ce0*/  SHF.L.U32 R2, R11, 0x1f, RZ ;  /* 0x0000001f0b027819 */ /* 0x000fe200000006ff */
[----:B------:R-:W-:-:S03]  /*3cf0*/  UMOV UR4, 0x40 ;  /* 0x0000004000047882 */ /* 0x000fc60000000000 */
[----:B------:R-:W-:Y:S01]  /*3d00*/  UVIRTCOUNT.DEALLOC.SMPOOL 0x80 ;  /* 0x000000800000784c */ /* 0x000fe20000000000 */
[----:B--2---:R-:W-:Y:S02]  /*3d10*/  ULEA UR8, UR8, UR4, 0x18 ;  /* 0x0000000408087291 */ /* 0x004fe4000f8ec0ff */
[----:B------:R-:W-:-:S07]  /*3d20*/  ULEA UR4, UR30, UR26, 0x3 ;  /* 0x0000001a1e047291 */ /* 0x000fce000f8e18ff */
[----:B------:R2:W-:Y:S02]  /*3d30*/  @P0 STS.U8 [UR8+0x1c], R0 ;  /* 0x00001c00ff000988 */ /* 0x0005e40008000008 */
[----:B------:R-:W4:Y:S02]  /*3d40*/  SYNCS.PHASECHK.TRANS64.TRYWAIT P0, [UR4], R2 ;  /* 0x00000002ff0075a7 */ /* 0x000f240008001104 */
[----:B--2-4-:R-:W-:Y:S05]  /*3d50*/  @!P0 BRA `(.L_x_72) ;  /* 0x0000004c008c8947 */ /* 0x014fea0003800000 */
.L_x_171:
[----:B------:R-:W-:-:S04]  /*3d60*/  UIADD3 UR4, UPT, UPT, UR30, 0x1, URZ ;  /* 0x000000011e047890 */ /* 0x000fc8000fffe0ff */
[----:B------:R-:W-:-:S04]  /*3d70*/  UISETP.NE.AND UP0, UPT, UR4, 0x4, UPT ;  /* 0x000000040400788c */ /* 0x000fc8000bf05270 */
[----:B------:R-:W-:Y:S02]  /*3d80*/  USEL UR6, URZ, 0x1, UP0 ;  /* 0x00000001ff067887 */ /* 0x000fe40008000000 */
[----:B------:R-:W-:-:S04]  /*3d90*/  USEL UR4, UR4, URZ, UP0 ;  /* 0x000000ff04047287 */ /* 0x000fc80008000000 */
[----:B-1----:R-:W-:Y:S01]  /*3da0*/  ULEA UR5, UR4, UR26, 0x3 ;  /* 0x0000001a04057291 */ /* 0x002fe2000f8e18ff */
[----:B--2---:R-:W-:-:S04]  /*3db0*/  LOP3.LUT R2, R11, UR6, RZ, 0x3c, !PT ;  /* 0x000000060b027c12 */ /* 0x004fc8000f8e3cff */
[----:B------:R-:W-:-:S04]  /*3dc0*/  SHF.L.U32 R3, R2, 0x1f, RZ ;  /* 0x0000001f02037819 */ /* 0x000fc800000006ff */
[----:B------:R-:W1:Y:S02]  /*3dd0*/  SYNCS.PHASECHK.TRANS64.TRYWAIT P0, [UR5], R3 ;  /* 0x00000003ff0075a7 */ /* 0x000e640008001105 */
[----:B-1----:R-:W-:Y:S05]  /*3de0*/  @!P0 BRA `(.L_x_73) ;  /* 0x0000004c00808947 */ /* 0x002fea0003800000 */
.L_x_173:
        /* <DEDUP_REMOVED lines=9> */
.L_x_175:
[----:B------:R-:W-:-:S04]  /*3e80*/  UIADD3 UR4, UPT, UPT, UR4, 0x1, URZ ;  /* 0x0000000104047890 */ /* 0x000fc8000fffe0ff */
[----:B------:R-:W-:-:S04]  /*3e90*/  UISETP.NE.AND UP0, UPT, UR4, 0x4, UPT ;  /* 0x000000040400788c */ /* 0x000fc8000bf05270 */
[----:B------:R-:W-:Y:S02]  /*3ea0*/  USEL UR5, URZ, 0x1, UP0 ;  /* 0x00000001ff057887 */ /* 0x000fe40008000000 */
[----:B------:R-:W-:-:S04]  /*3eb0*/  USEL UR4, UR4, URZ, UP0 ;  /* 0x000000ff04047287 */ /* 0x000fc80008000000 */
[----:B------:R-:W-:Y:S01]  /*3ec0*/  ULEA UR4, UR4, UR26, 0x3 ;  /* 0x0000001a04047291 */ /* 0x000fe2000f8e18ff */
[----:B------:R-:W-:-:S04]  /*3ed0*/  LOP3.LUT R2, R2, UR5, RZ, 0x3c, !PT ;  /* 0x0000000502027c12 */ /* 0x000fc8000f8e3cff */
[----:B------:R-:W-:-:S04]  /*3ee0*/  SHF.L.U32 R2, R2, 0x1f, RZ ;  /* 0x0000001f02027819 */ /* 0x000fc800000006ff */
[----:B------:R-:W2:Y:S02]  /*3ef0*/  SYNCS.PHASECHK.TRANS64.TRYWAIT P0, [UR4], R2 ;  /* 0x00000002ff0075a7 */ /* 0x000ea40008001104 */
[----:B--2---:R-:W-:Y:S05]  /*3f00*/  @!P0 BRA `(.L_x_75) ;  /* 0x0000004c00688947 */ /* 0x004fea0003800000 */
.L_x_177:
[----:B------:R-:W-:Y:S01]  /*3f10*/  NOP ;  /* 0x0000000000007918 */ /* 0x000fe20000000000 */
[----:B-1----:R-:W1:Y:S01]  /*3f20*/  LDS R0, [UR8+0x14] ;  /* 0x00001408ff007984 */ /* 0x002e620008000800 */
[----:B------:R-:W-:Y:S01]  /*3f30*/  ULOP3.LUT UR4, UR42, 0xffff, URZ, 0xc0, !UPT ;  /* 0x0000ffff2a047892 */ /* 0x000fe2000f8ec0ff */
[----:B------:R-:W-:Y:S01]  /*3f40*/  UMOV UR5, 0xffff ;  /* 0x0000ffff00057882 */ /* 0x000fe20000000000 */
[----:B------:R-:W-:Y:S02]  /*3f50*/  UMOV UR6, 0x1 ;  /* 0x0000000100067882 */ /* 0x000fe40000000000 */
[----:B------:R-:W-:-:S04]  /*3f60*/  USHF.R.U32.HI UR4, URZ, 0x5, UR4 ;  /* 0x00000005ff047899 */ /* 0x000fc80008011604 */
[----:B------:R-:W-:Y:S02]  /*3f70*/  USHF.L.U32 UR5, UR5, UR4, URZ ;  /* 0x0000000405057299 */ /* 0x000fe400080006ff */
[----:B------:R-:W-:-:S04]  /*3f80*/  USHF.L.U32 UR4, UR6, UR4, URZ ;  /* 0x0000000406047299 */ /* 0x000fc800080006ff */
[----:B-1----:R-:W-:-:S04]  /*3f90*/  LOP3.LUT R0, R0, UR5, RZ, 0xc0, !PT ;  /* 0x0000000500007c12 */ /* 0x002fc8000f8ec0ff */
[----:B------:R-:W-:-:S13]  /*3fa0*/  ISETP.NE.AND P0, PT, R0, UR5, PT ;  /* 0x0000000500007c0c */ /* 0x000fda000bf05270 */
[----:B------:R-:W-:Y:S05]  /*3fb0*/  @P0 BRA `(.L_x_76) ;  /* 0x0000000000580947 */ /* 0x000fea0003800000 */
[----:B------:R-:W1:Y:S02]  /*3fc0*/  LDS R0, [UR8+0x18] ;  /* 0x00001808ff007984 */ /* 0x000e640008000800 */
[----:B-1----:R-:W-:-:S04]  /*3fd0*/  LOP3.LUT R0, R0, UR4, RZ, 0xc0, !PT ;  /* 0x0000000400007c12 */ /* 0x002fc8000f8ec0ff */
[----:B------:R-:W-:-:S13]  /*3fe0*/  ISETP.NE.AND P0, PT, R0, UR4, PT ;  /* 0x0000000400007c0c */ /* 0x000fda000bf05270 */
[----:B------:R-:W-:Y:S05]  /*3ff0*/  @P0 BRA `(.L_x_77) ;  /* 0x00000000003c0947 */ /* 0x000fea0003800000 */
[----:B------:R-:W1:Y:S01]  /*4000*/  S2R R2, SR_LANEID ;  /* 0x0000000000027919 */ /* 0x000e620000000000 */
[----:B------:R-:W-:-:S06]  /*4010*/  ULOP3.LUT UR5, URZ, UR5, URZ, 0x33, !UPT ;  /* 0x00000005ff057292 */ /* 0x000fcc000f8e33ff */
[----:B------:R-:W-:-:S04]  /*4020*/  IMAD.U32 R0, RZ, RZ, UR5 ;  /* 0x00000005ff007e24 */ /* 0x000fc8000f8e00ff */
[----:B------:R2:W4:Y:S02]  /*4030*/  REDUX UR7, R0 ;  /* 0x00000000000773c4 */ /* 0x0005240000000000 */
[----:B------:R1:W-:Y:S01]  /*4040*/  UTCATOMSWS.AND URZ, UR5 ;  /* 0x0000000500ff79e3 */ /* 0x0003e20008000000 */
[----:B--2---:R-:W-:Y:S01]  /*4050*/  LOP3.LUT R0, RZ, UR4, RZ, 0x33, !PT ;  /* 0x00000004ff007c12 */ /* 0x004fe2000f8e33ff */
[----:B------:R-:W-:Y:S02]  /*4060*/  VOTEU.ANY UR4, UPT, PT ;  /* 0x0000000000047886 */ /* 0x000fe400038e0100 */
[----:B------:R-:W-:Y:S02]  /*4070*/  UFLO.U32 UR4, UR4 ;  /* 0x00000004000472bd */ /* 0x000fe400080e0000 */
[----:B------:R-:W2:Y:S04]  /*4080*/  REDUX UR6, R0 ;  /* 0x00000000000673c4 */ /* 0x000ea80000000000 */
[----:B-1----:R-:W-:-:S02]  /*4090*/  ISETP.EQ.U32.AND P0, PT, R2, UR4, PT ;  /* 0x0000000402007c0c */ /* 0x002fc4000bf02070 */
[----:B----4-:R-:W-:-:S11]  /*40a0*/  MOV R2, UR7 ;  /* 0x0000000700027c02 */ /* 0x010fd60008000f00 */
[----:B------:R1:W-:Y:S01]  /*40b0*/  @P0 ATOMS.AND RZ, [UR8+0x14], R2 ;  /* 0x00001402ffff098c */ /* 0x0003e2000a800008 */
[----:B--2---:R-:W-:-:S05]  /*40c0*/  IMAD.U32 R0, RZ, RZ, UR6 ;  /* 0x00000006ff007e24 */ /* 0x004fca000f8e00ff */
[----:B------:R1:W-:Y:S01]  /*40d0*/  @P0 ATOMS.AND RZ, [UR8+0x18], R0 ;  /* 0x00001800ffff098c */ /* 0x0003e2000a800008 */
[----:B------:R-:W-:Y:S05]  /*40e0*/  BRA `(.L_x_78) ;  /* 0x0000000000147947 */ /* 0x000fea0003800000 */
.L_x_77:
[----:B------:R-:W-:Y:S02]  /*40f0*/  MOV R2, 0x4110 ;  /* 0x0000411000027802 */ /* 0x000fe40000000f00 */
[----:B---3-5:R-:W-:Y:S05]  /*4100*/  CALL.REL.NOINC `($__internal_0_$__cuda_sm10x_tcgen05_guardrail_trap_col_being_dealloced_not_returned_by_alloc) ;  /* 0x0000005000507944 */ /* 0x028fea0003c00000 */
[----:B------:R-:W-:Y:S05]  /*4110*/  BRA `(.L_x_78) ;  /* 0x0000000000087947 */ /* 0x000fea0003800000 */
.L_x_76:
[----:B------:R-:W-:Y:S02]  /*4120*/  MOV R2, 0x4140 ;  /* 0x0000414000027802 */ /* 0x000fe40000000f00 */
[----:B---3-5:R-:W-:Y:S05]  /*4130*/  CALL.REL.NOINC `($__internal_2_$__cuda_sm10x_tcgen05_guardrail_trap_unallocated_columns_being_dealloced) ;  /* 0x00000050005c7944 */ /* 0x028fea0003c00000 */
.L_x_78:
[----:B------:R-:W-:Y:S01]  /*4140*/  NOP ;  /* 0x0000000000007918 */ /* 0x000fe20000000000 */
[----:B------:R-:W-:Y:S05]  /*4150*/  EXIT ;  /* 0x000000000000794d */ /* 0x000fea0003800000 */
.L_x_60:
[----:B------:R-:W-:-:S09]  /*4160*/  UISETP.NE.OR UP0, UPT, UR17, 0x3, !UP3 ;  /* 0x000000031100788c */ /* 0x000fd2000df05670 */
[----:B------:R-:W-:Y:S05]  /*4170*/  BRA.U UP0, `(.L_x_79) ;  /* 0x00000011005c7547 */ /* 0x000fea000b800000 */
[----:B------:R-:W1:Y:S01]  /*4180*/  S2UR UR10, SR_CgaCtaId ;  /* 0x00000000000a79c3 */ /* 0x000e620000008800 */
[----:B------:R-:W2:Y:S01]  /*4190*/  LDCU UR31, c[0x0][0x370] ;  /* 0x00006e00ff1f77ac */ /* 0x000ea20008000800 */
[----:B------:R-:W-:Y:S02]  /*41a0*/  HFMA2 R13, -RZ, RZ, 0, 0 ;  /* 0x00000000ff0d7431 */ /* 0x000fe400000001ff */
[----:B------:R-:W-:Y:S01]  /*41b0*/  IMAD.MOV.U32 R15, RZ, RZ, 0x1 ;  /* 0x00000001ff0f7424 */ /* 0x000fe200078e00ff */
[----:B------:R-:W-:Y:S01]  /*41c0*/  MOV R7, 0x2000 ;  /* 0x0000200000077802 */ /* 0x000fe20000000f00 */
[----:B------:R-:W2:Y:S01]  /*41d0*/  LDCU.128 UR44, c[0x0][0xb10] ;  /* 0x00016200ff2c77ac */ /* 0x000ea20008000c00 */
[----:B------:R-:W-:Y:S01]  /*41e0*/  IMAD.MOV.U32 R14, RZ, RZ, RZ ;  /* 0x000000ffff0e7224 */ /* 0x000fe200078e00ff */
[----:B------:R-:W3:Y:S01]  /*41f0*/  LDC.64 R16, c[0x0][0x348] ;  /* 0x0000d200ff107b82 */ /* 0x000ee20000000a00 */
[----:B------:R-:W4:Y:S01]  /*4200*/  LDCU UR30, c[0x0][0x374] ;  /* 0x00006e80ff1e77ac */ /* 0x000f220008000800 */
[----:B------:R-:W1:Y:S06]  /*4210*/  LDCU UR15, c[0x0][0xb0c] ;  /* 0x00016180ff0f77ac */ /* 0x000e6c0008000800 */
[----:B------:R-:W3:Y:S01]  /*4220*/  LDC.64 R2, c[0x0][0x888] ;  /* 0x00022200ff027b82 */ /* 0x000ee20000000a00 */
[----:B------:R-:W3:Y:S01]  /*4230*/  LDCU UR49, c[0x0][0xb20] ;  /* 0x00016400ff3177ac */ /* 0x000ee20008000800 */
[----:B------:R-:W3:Y:S06]  /*4240*/  LDCU UR4, c[0x0][0xb30] ;  /* 0x00016600ff0477ac */ /* 0x000eec0008000800 */
[----:B------:R-:W3:Y:S01]  /*4250*/  LDC.64 R4, c[0x0][0x890] ;  /* 0x00022400ff047b82 */ /* 0x000ee20000000a00 */
[----:B------:R-:W-:Y:S01]  /*4260*/  UMOV UR21, 0x400 ;  /* 0x0000040000157882 */ /* 0x000fe20000000000 */
[----:B--2---:R-:W-:-:S02]  /*4270*/  UIMAD.WIDE.U32 UR6, UR31, UR44, URZ ;  /* 0x0000002c1f0672a5 */ /* 0x004fc4000f8e00ff */
[----:B----4-:R-:W-:Y:S02]  /*4280*/  UIMAD.WIDE.U32 UR8, UR30, UR47, URZ ;  /* 0x0000002f1e0872a5 */ /* 0x010fe4000f8e00ff */
[----:B-1----:R-:W-:Y:S02]  /*4290*/  ULEA UR21, UR10, UR21, 0x18 ;  /* 0x000000150a157291 */ /* 0x002fe4000f8ec0ff */
[----:B------:R-:W-:Y:S02]  /*42a0*/  UPLOP3.LUT UP3, UPT, UPT, UPT, UPT, 0x40, 0x4 ;  /* 0x000000000004789c */ /* 0x000fe40003f6e870 */
[----:B------:R-:W-:Y:S02]  /*42b0*/  UIADD3 UR37, UPT, UPT, UR21, 0x98, URZ ;  /* 0x0000009815257890 */ /* 0x000fe4000fffe0ff */
[----:B------:R-:W-:Y:S02]  /*42c0*/  UIADD3 UR33, UPT, UPT, UR21, 0x80, URZ ;  /* 0x0000008015217890 */ /* 0x000fe4000fffe0ff */
[----:B------:R-:W-:-:S02]  /*42d0*/  UIADD3 UR25, UPT, UPT, UR21, 0x88, URZ ;  /* 0x0000008815197890 */ /* 0x000fc4000fffe0ff */
[----:B------:R-:W-:Y:S01]  /*42e0*/  UIADD3 UR17, UPT, UPT, UR21, 0x90, URZ ;  /* 0x0000009015117890 */ /* 0x000fe2000fffe0ff */
[----:B------:R-:W-:Y:S01]  /*42f0*/  UMOV UR6, UR7 ;  /* 0x0000000700067c82 */ /* 0x000fe20008000000 */
[----:B------:R-:W-:Y:S01]  /*4300*/  UMOV UR41, UR9 ;  /* 0x0000000900297c82 */ /* 0x000fe20008000000 */
[----:B------:R-:W-:Y:S02]  /*4310*/  UISETP.GE.AND UP0, UPT, UR42, 0x1, UPT ;  /* 0x000000012a00788c */ /* 0x000fe4000bf06270 */
[----:B------:R-:W-:Y:S01]  /*4320*/  UISETP.NE.AND UP4, UPT, UR42, 0x1, UPT ;  /* 0x000000012a00788c */ /* 0x000fe2000bf85270 */
[----:B------:R-:W1:Y:S01]  /*4330*/  LDCU.64 UR22, c[0x0][0xb28] ;  /* 0x00016500ff1677ac */ /* 0x000e620008000a00 */
[----:B------:R-:W-:Y:S02]  /*4340*/  UISETP.NE.AND UP6, UPT, UR15, 0x1, UPT ;  /* 0x000000010f00788c */ /* 0x000fe4000bfc5270 */
[----:B------:R-:W-:Y:S02]  /*4350*/  UISETP.NE.AND UP5, UPT, UR46, 0x1, UPT ;  /* 0x000000012e00788c */ /* 0x000fe4000bfa5270 */
[----:B------:R-:W-:-:S02]  /*4360*/  UPRMT UR37, UR10, 0x654, UR37 ;  /* 0x000006540a257896 */ /* 0x000fc40008000025 */
[----:B------:R-:W-:Y:S02]  /*4370*/  USHF.R.U32.HI UR43, URZ, UR45, UR6 ;  /* 0x0000002dff2b7299 */ /* 0x000fe40008011606 */
[----:B------:R-:W-:Y:S02]  /*4380*/  UPRMT UR40, UR10, 0x654, UR33 ;  /* 0x000006540a287896 */ /* 0x000fe40008000021 */
[----:B------:R-:W-:Y:S02]  /*4390*/  UPRMT UR39, UR10, 0x654, UR25 ;  /* 0x000006540a277896 */ /* 0x000fe40008000019 */
[----:B------:R-:W-:Y:S02]  /*43a0*/  UPRMT UR38, UR10, 0x654, UR17 ;  /* 0x000006540a267896 */ /* 0x000fe40008000011 */
[----:B---3--:R-:W-:Y:S02]  /*43b0*/  USHF.R.U32.HI UR41, URZ, UR49, UR41 ;  /* 0x00000031ff297299 */ /* 0x008fe40008011629 */
[----:B------:R-:W-:-:S11]  /*43c0*/  UISETP.NE.AND UP2, UPT, UR4, 0x1, UPT ;  /* 0x000000010400788c */ /* 0x000fd6000bf45270 */
.L_x_90:
[C---:B------:R-:W-:Y:S02]  /*43d0*/  LEA R12, R14.reuse, UR21, 0x3 ;  /* 0x000000150e0c7c11 */ /* 0x040fe4000f8e18ff */
[----:B------:R-:W-:Y:S02]  /*43e0*/  SHF.L.U32 R0, R13, 0x1f, RZ ;  /* 0x0000001f0d007819 */ /* 0x000fe400000006ff */
[----:B------:R-:W-:Y:S02]  /*43f0*/  LEA R8, R14, UR21, 0x4 ;  /* 0x000000150e087c11 */ /* 0x000fe4000f8e20ff */
[----:B--2---:R-:W2:Y:S02]  /*4400*/  SYNCS.PHASECHK.TRANS64.TRYWAIT P0, [R12+URZ+0xd0], R0 ;  /* 0x0000d0000c0075a7 */ /* 0x004ea400080011ff */
[----:B--2---:R-:W-:Y:S05]  /*4410*/  @!P0 BRA `(.L_x_80) ;  /* 0x00000048003c8947 */ /* 0x004fea0003800000 */
.L_x_178:
[----:B------:R-:W3:Y:S01]  /*4420*/  LDS.128 R8, [R8+0x160] ;  /* 0x0001600008087984 */ /* 0x000ee20000000c00 */
[----:B------:R-:W-:Y:S01]  /*4430*/  UISETP.GE.AND UP0, UPT, UR42, 0x1, UPT ;  /* 0x000000012a00788c */ /* 0x000fe2000bf06270 */
[----:B------:R-:W-:Y:S01]  /*4440*/  @!PT LDS RZ, [RZ] ;  /* 0x00000000fffff984 */ /* 0x000fe20000000800 */
[----:B------:R-:W-:Y:S01]  /*4450*/  @!PT LDS RZ, [RZ] ;  /* 0x00000000fffff984 */ /* 0x000fe20000000800 */
[----:B------:R-:W-:Y:S01]  /*4460*/  @!PT LDS RZ, [RZ] ;  /* 0x00000000fffff984 */ /* 0x000fe20000000800 */
[----:B------:R-:W-:Y:S01]  /*4470*/  @!PT LDS RZ, [RZ] ;  /* 0x00000000fffff984 */ /* 0x000fe20000000800 */
[----:B------:R4:W-:Y:S06]  /*4480*/  MEMBAR.ALL.CTA ;  /* 0x0000000000007992 */ /* 0x0009ec0000008000 */
[----:B----4-:R-:W4:Y:S01]  /*4490*/  FENCE.VIEW.ASYNC.S ;  /* 0x00000000000073c6 */ /* 0x010f220000000000 */
[----:B---3--:R-:W-:Y:S11]  /*44a0*/  LOP3.LUT P0, RZ, R10, 0x1, RZ, 0xc0, !PT ;  /* 0x000000010aff7812 */ /* 0x008ff6000780c0ff */
[----:B------:R-:W-:Y:S02]  /*44b0*/  @!UPT UIADD3 URZ, UPT, UPT, URZ, URZ, URZ ;  /* 0x000000fffffff290 */ /* 0x000fe4000fffe0ff */
[----:B----4-:R-:W-:Y:S01]  /*44c0*/  VOTEU.ANY UP1, P0 ;  /* 0x0000000000ff7886 */ /* 0x010fe20000020100 */
[----:B------:R-:W-:Y:S11]  /*44d0*/  PLOP3.LUT P0, PT, PT, PT, UP1, 0x80, 0x8 ;  /* 0x000000000008781c */ /* 0x000ff60003f0f018 */
[----:B------:R-:W-:Y:S02]  /*44e0*/  @!UPT UIADD3 URZ, UPT, UPT, URZ, URZ, URZ ;  /* 0x000000fffffff290 */ /* 0x000fe4000fffe0ff */
[----:B--2---:R-:W-:Y:S02]  /*44f0*/  @P0 SHF.R.U32.HI R0, RZ, 0x10, R9 ;  /* 0x00000010ff000819 */ /* 0x004fe40000011609 */
[----:B------:R-:W-:Y:S02]  /*4500*/  @P0 MOV R6, R8 ;  /* 0x0000000800060202 */ /* 0x000fe40000000f00 */
[----:B------:R-:W-:Y:S01]  /*4510*/  @P0 R2UR UR4, R0 ;  /* 0x00000000000402ca */ /* 0x000fe200000e0000 */
[----:B------:R-:W-:Y:S01]  /*4520*/  VIADD R0, R12, 0xe0 ;  /* 0x000000e00c007836 */ /* 0x000fe20000000000 */
[----:B------:R-:W-:Y:S02]  /*4530*/  @P0 LOP3.LUT R8, R9, 0xffff, RZ, 0xc0, !PT ;  /* 0x0000ffff09080812 */ /* 0x000fe400078ec0ff */
[----:B------:R-:W-:Y:S02]  /*4540*/  @P0 R2UR UR6, R6 ;  /* 0x00000000060602ca */ /* 0x000fe400000e0000 */
[----:B------:R-:W-:Y:S02]  /*4550*/  PRMT R0, RZ, 0x654, R0 ;  /* 0x00000654ff007816 */ /* 0x000fe40000000000 */
[----:B------:R-:W-:Y:S02]  /*4560*/  @P0 R2UR UR5, R8 ;  /* 0x00000000080502ca */ /* 0x000fe400000e0000 */
[----:B------:R2:W-:Y:S03]  /*4570*/  SYNCS.ARRIVE.TRANS64.RED.A1T0 RZ, [R0+URZ], RZ ;  /* 0x000000ff00ff79a7 */ /* 0x0005e600081004ff */
[----:B------:R-:W-:Y:S04]  /*4580*/  @UP1 UMOV UR29, UR4 ;  /* 0x00000004001d1c82 */ /* 0x000fe80008000000 */
[----:B------:R-:W-:Y:S04]  /*4590*/  @UP1 UMOV UR14, UR6 ;  /* 0x00000006000e1c82 */ /* 0x000fe80008000000 */
[----:B------:R-:W-:Y:S01]  /*45a0*/  @UP1 UMOV UR13, UR5 ;  /* 0x00000005000d1c82 */ /* 0x000fe20008000000 */
[----:B------:R-:W-:Y:S05]  /*45b0*/  BRA.U !UP0, `(.L_x_81) ;  /* 0x0000000108a47547 */ /* 0x000fea000b800000 */
[----:B------:R-:W-:Y:S02]  /*45c0*/  UIMAD.WIDE.U32 UR18, UR13, UR47, URZ ;  /* 0x0000002f0d1272a5 */ /* 0x000fe4000f8e00ff */
[----:B------:R-:W-:Y:S02]  /*45d0*/  UIMAD.WIDE.U32 UR26, UR14, UR44, URZ ;  /* 0x0000002c0e1a72a5 */ /* 0x000fe4000f8e00ff */
[----:B------:R-:W-:Y:S02]  /*45e0*/  USEL UR4, UR30, UR41, !UP5 ;  /* 0x000000291e047287 */ /* 0x000fe4000e800000 */
[----:B------:R-:W-:Y:S02]  /*45f0*/  USEL UR7, UR31, UR43, !UP6 ;  /* 0x0000002b1f077287 */ /* 0x000fe4000f000000 */
[----:B-1----:R-:W-:Y:S02]  /*4600*/  UIMAD.WIDE.U32 UR8, UR4, UR22, URZ ;  /* 0x00000016040872a5 */ /* 0x002fe4000f8e00ff */
[----:B------:R-:W-:Y:S01]  /*4610*/  UIMAD.WIDE.U32 UR10, UR7, UR22, URZ ;  /* 0x00000016070a72a5 */ /* 0x000fe2000f8e00ff */
[----:B------:R-:W-:Y:S02]  /*4620*/  UMOV UR5, UR19 ;  /* 0x0000001300057c82 */ /* 0x000fe40008000000 */
[----:B------:R-:W-:Y:S03]  /*4630*/  USHF.R.U32.HI UR6, URZ, UR49, UR5 ;  /* 0x00000031ff067299 */ /* 0x000fe60008011605 */
[----:B------:R-:W-:Y:S01]  /*4640*/  UMOV UR5, UR27 ;  /* 0x0000001b00057c82 */ /* 0x000fe20008000000 */
[----:B------:R-:W-:Y:S02]  /*4650*/  USEL UR6, UR13, UR6, !UP5 ;  /* 0x000000060d067287 */ /* 0x000fe4000e800000 */
[----:B------:R-:W-:Y:S03]  /*4660*/  USHF.R.U32.HI UR12, URZ, UR45, UR5 ;  /* 0x0000002dff0c7299 */ /* 0x000fe60008011605 */
[----:B------:R-:W-:Y:S02]  /*4670*/  UMOV UR5, UR9 ;  /* 0x0000000900057c82 */ /* 0x000fe40008000000 */
[----:B------:R-:W-:Y:S03]  /*4680*/  @UP4 USHF.R.U32.HI UR4, URZ, UR23, UR5 ;  /* 0x00000017ff044299 */ /* 0x000fe60008011605 */
[----:B------:R-:W-:Y:S01]  /*4690*/  UMOV UR5, UR11 ;  /* 0x0000000b00057c82 */ /* 0x000fe20008000000 */
[----:B------:R-:W-:Y:S02]  /*46a0*/  UIMAD UR4, UR42, UR4, URZ ;  /* 0x000000042a0472a4 */ /* 0x000fe4000f8e02ff */
[----:B------:R-:W-:Y:S02]  /*46b0*/  @UP4 USHF.R.U32.HI UR7, URZ, UR23, UR5 ;  /* 0x00000017ff074299 */ /* 0x000fe40008011605 */
[----:B------:R-:W-:Y:S02]  /*46c0*/  UIMAD.WIDE.U32 UR10, UR6, UR22, URZ ;  /* 0x00000016060a72a5 */ /* 0x000fe4000f8e00ff */
[----:B------:R-:W-:Y:S02]  /*46d0*/  USEL UR5, UR14, UR12, !UP6 ;  /* 0x0000000c0e057287 */ /* 0x000fe4000f000000 */
[----:B------:R-:W-:Y:S02]  /*46e0*/  UIMAD UR8, UR42, UR7, URZ ;  /* 0x000000072a0872a4 */ /* 0x000fe4000f8e02ff */
[----:B------:R-:W-:Y:S03]  /*46f0*/  UISETP.GE.AND UP0, UPT, UR6, UR4, UPT ;  /* 0x000000040600728c */ /* 0x000fe6000bf06270 */
[----:B------:R-:W-:Y:S01]  /*4700*/  UMOV UR4, UR11 ;  /* 0x0000000b00047c82 */ /* 0x000fe20008000000 */
[----:B------:R-:W-:Y:S02]  /*4710*/  UISETP.GE.OR UP0, UPT, UR5, UR8, UP0 ;  /* 0x000000080500728c */ /* 0x000fe40008706670 */
[----:B------:R-:W-:Y:S02]  /*4720*/  USHF.R.U32.HI UR4, URZ, UR23, UR4 ;  /* 0x00000017ff047299 */ /* 0x000fe40008011604 */
[----:B------:R-:W-:Y:S02]  /*4730*/  UIMAD.WIDE.U32 UR8, UR5, UR22, URZ ;  /* 0x00000016050872a5 */ /* 0x000fe4000f8e00ff */
[----:B------:R-:W-:Y:S04]  /*4740*/  USEL UR10, UR6, UR4, !UP4 ;  /* 0x00000004060a7287 */ /* 0x000fe8000e000000 */
[----:B------:R-:W-:Y:S01]  /*4750*/  UIADD3 UR11, UPT, UPT, -UR10, URZ, URZ ;  /* 0x000000ff0a0b7290 */ /* 0x000fe2000fffe1ff */
[----:B------:R-:W-:Y:S02]  /*4760*/  @!UP0 UMOV UR4, UR9 ;  /* 0x0000000900048c82 */ /* 0x000fe40008000000 */
[----:B------:R-:W-:Y:S02]  /*4770*/  @!UP0 USHF.R.U32.HI UR4, URZ, UR23, UR4 ;  /* 0x00000017ff048299 */ /* 0x000fe40008011604 */
[----:B------:R-:W-:Y:S02]  /*4780*/  UIMAD UR8, UR42, UR11, UR6 ;  /* 0x0000000b2a0872a4 */ /* 0x000fe4000f8e0206 */
[----:B------:R-:W-:Y:S04]  /*4790*/  @!UP0 USEL UR4, UR5, UR4, !UP4 ;  /* 0x0000000405048287 */ /* 0x000fe8000e000000 */
[----:B------:R-:W-:Y:S02]  /*47a0*/  @!UP0 UIMAD UR8, UR7, UR8, UR4 ;  /* 0x00000008070882a4 */ /* 0x000fe4000f8e0204 */
[----:B------:R-:W-:Y:S02]  /*47b0*/  @!UP0 UIADD3 UR9, UPT, UPT, UR10, -UR4, URZ ;  /* 0x800000040a098290 */ /* 0x000fe4000fffe0ff */
[----:B------:R-:W-:Y:S02]  /*47c0*/  UIADD3 UR4, UPT, UPT, -UR5, URZ, URZ ;  /* 0x000000ff05047290 */ /* 0x000fe4000fffe1ff */
[----:B------:R-:W-:Y:S02]  /*47d0*/  UIADD3 UR7, UPT, UPT, -UR6, URZ, URZ ;  /* 0x000000ff06077290 */ /* 0x000fe4000fffe1ff */
[----:B------:R-:W-:Y:S02]  /*47e0*/  @!UP0 UIMAD UR6, UR9, UR42, UR5 ;  /* 0x0000002a090682a4 */ /* 0x000fe4000f8e0205 */
[----:B------:R-:W-:Y:S02]  /*47f0*/  UIMAD UR14, UR15, UR4, UR14 ;  /* 0x000000040f0e72a4 */ /* 0x000fe4000f8e020e */
[----:B------:R-:W-:Y:S01]  /*4800*/  UIMAD UR13, UR46, UR7, UR13 ;  /* 0x000000072e0d72a4 */ /* 0x000fe2000f8e020d */
[----:B------:R-:W-:Y:S02]  /*4810*/  @!UP0 UMOV UR5, UR8 ;  /* 0x0000000800058c82 */ /* 0x000fe40008000000 */
[----:B------:R-:W-:Y:S02]  /*4820*/  UIMAD UR14, UR5, UR15, UR14 ;  /* 0x0000000f050e72a4 */ /* 0x000fe4000f8e020e */
[----:B------:R-:W-:Y:S11]  /*4830*/  UIMAD UR13, UR6, UR46, UR13 ;  /* 0x0000002e060d72a4 */ /* 0x000ff6000f8e020d */
[----:B------:R-:W-:Y:S01]  /*4840*/  @!UPT UIADD3 URZ, UPT, UPT, URZ, URZ, URZ ;  /* 0x000000fffffff290 */ /* 0x000fe2000fffe0ff */
.L_x_81:
[----:B------:R-:W3:Y:S01]  /*4850*/  @!UP2 LDCU.128 UR8, c[0x0][0xb10] ;  /* 0x00016200ff08a7ac */ /* 0x000ee20008000c00 */
[C---:B------:R-:W-:Y:S02]  /*4860*/  ISETP.NE.U32.AND P1, PT, R4.reuse, RZ, PT ;  /* 0x000000ff0400720c */ /* 0x040fe40003f25070 */
[----:B------:R-:W-:Y:S02]  /*4870*/  ISETP.NE.U32.AND P0, PT, R4, RZ, PT ;  /* 0x000000ff0400720c */ /* 0x000fe40003f05070 */
[C---:B------:R-:W-:Y:S02]  /*4880*/  ISETP.NE.AND.EX P1, PT, R5.reuse, RZ, PT, P1 ;  /* 0x000000ff0500720c */ /* 0x040fe40003f25310 */
[----:B------:R-:W-:Y:S01]  /*4890*/  ISETP.NE.AND.EX P0, PT, R5, RZ, PT, P0 ;  /* 0x000000ff0500720c */ /* 0x000fe20003f05300 */
[----:B------:R-:W4:Y:S01]  /*48a0*/  @!UP2 LDCU UR5, c[0x0][0xb0c] ;  /* 0x00016180ff05a7ac */ /* 0x000f220008000800 */
[----:B------:R-:W-:Y:S01]  /*48b0*/  SHF.L.U32 R9, R15, 0x1f, RZ ;  /* 0x0000001f0f097819 */ /* 0x000fe200000006ff */
[----:B------:R-:W-:Y:S02]  /*48c0*/  USHF.L.U32 UR35, UR16, 0x6, URZ ;  /* 0x0000000610237899 */ /* 0x000fe400080006ff */
[----:B------:R-:W-:Y:S02]  /*48d0*/  USHF.L.U32 UR34, UR20, 0x7, URZ ;  /* 0x0000000714227899 */ /* 0x000fe400080006ff */
[----:B---3--:R-:W-:Y:S07]  /*48e0*/  UIMAD.WIDE.U32 UR6, UR14, UR8, URZ ;  /* 0x000000080e0672a5 */ /* 0x008fee000f8e00ff */
[----:B------:R-:W-:Y:S01]  /*48f0*/  @!UP2 UMOV UR4, UR7 ;  /* 0x000000070004ac82 */ /* 0x000fe20008000000 */
[----:B----4-:R-:W-:Y:S02]  /*4900*/  @!UP2 UISETP.NE.AND UP0, UPT, UR5, 0x1, UPT ;  /* 0x000000010500a88c */ /* 0x010fe4000bf05270 */
[----:B------:R-:W-:Y:S02]  /*4910*/  @!UP2 USHF.R.U32.HI UR4, URZ, UR9, UR4 ;  /* 0x00000009ff04a299 */ /* 0x000fe40008011604 */
[----:B------:R-:W-:Y:S02]  /*4920*/  UIMAD.WIDE.U32 UR6, UR13, UR11, URZ ;  /* 0x0000000b0d0672a5 */ /* 0x000fe4000f8e00ff */
[----:B------:R-:W-:Y:S02]  /*4930*/  @!UP2 USEL UR8, UR14, UR4, !UP0 ;  /* 0x000000040e08a287 */ /* 0x000fe4000c000000 */
[----:B------:R-:W-:Y:S03]  /*4940*/  @!UP2 UISETP.NE.AND UP0, UPT, UR10, 0x1, UPT ;  /* 0x000000010a00a88c */ /* 0x000fe6000bf05270 */
[----:B------:R-:W-:Y:S02]  /*4950*/  @!UP2 UMOV UR6, UR7 ;  /* 0x000000070006ac82 */ /* 0x000fe40008000000 */
[----:B------:R-:W3:Y:S02]  /*4960*/  @!UP2 LDCU UR4, c[0x0][0xb20] ;  /* 0x00016400ff04a7ac */ /* 0x000ee40008000800 */
[----:B---3--:R-:W-:Y:S04]  /*4970*/  @!UP2 USHF.R.U32.HI UR6, URZ, UR4, UR6 ;  /* 0x00000004ff06a299 */ /* 0x008fe80008011606 */
[----:B------:R-:W-:Y:S04]  /*4980*/  @!UP2 USEL UR6, UR13, UR6, !UP0 ;  /* 0x000000060d06a287 */ /* 0x000fe8000c000000 */
[----:B------:R-:W-:Y:S02]  /*4990*/  @!UP2 UIADD3 UR4, UPT, UPT, -UR8, UR6, URZ ;  /* 0x000000060804a290 */ /* 0x000fe4000fffe1ff */
[----:B------:R-:W-:Y:S02]  /*49a0*/  @!UP2 UIADD3 UR6, UPT, UPT, UR8, -UR6, URZ ;  /* 0x800000060806a290 */ /* 0x000fe4000fffe0ff */
[----:B------:R-:W-:Y:S02]  /*49b0*/  @!UP2 UIMAD UR14, UR4, UR5, UR14 ;  /* 0x00000005040ea2a4 */ /* 0x000fe4000f8e020e */
[----:B------:R-:W-:Y:S01]  /*49c0*/  @!UP2 UIMAD UR13, UR6, UR10, UR13 ;  /* 0x0000000a060da2a4 */ /* 0x000fe2000f8e020d */
[----:B------:R-:W-:Y:S11]  /*49d0*/  BRA.U UP3, `(.L_x_82) ;  /* 0x0000000103107547 */ /* 0x000ff6000b800000 */
[----:B------:R-:W-:Y:S04]  /*49e0*/  MOV R6, UR48 ;  /* 0x0000003000067c02 */ /* 0x000fe80008000f00 */
[----:B------:R-:W-:Y:S04]  /*49f0*/  SHF.L.U32 R6, R6, 0x1f, RZ ;  /* 0x0000001f06067819 */ /* 0x000fe800000006ff */
[----:B------:R-:W3:Y:S02]  /*4a00*/  SYNCS.PHASECHK.TRANS64.TRYWAIT P2, [UR21+0xc8], R6 ;  /* 0x0000c806ff0075a7 */ /* 0x000ee40008041115 */
[----:B---3--:R-:W-:Y:S05]  /*4a10*/  @!P2 BRA `(.L_x_83) ;  /* 0x0000004000d0a947 */ /* 0x008fea0003800000 */
.L_x_82:
[----:B------:R-:W-:Y:S05]  /*4a20*/  @!P1 BRA `(.L_x_84) ;  /* 0x0000000000309947 */ /* 0x000fea0003800000 */
[----:B------:R-:W-:Y:S01]  /*4a30*/  ISETP.NE.U32.AND P1, PT, R2, RZ, PT ;  /* 0x000000ff0200720c */ /* 0x000fe20003f25070 */
[----:B------:R-:W3:Y:S01]  /*4a40*/  LDCU.64 UR4, c[0x0][0x358] ;  /* 0x00006b00ff0477ac */ /* 0x000ee20008000a00 */
[----:B------:R-:W-:Y:S02]  /*4a50*/  IMAD.MOV.U32 R52, RZ, RZ, 0x1 ;  /* 0x00000001ff347424 */ /* 0x000fe400078e00ff */
[----:B------:R-:W-:Y:S11]  /*4a60*/  ISETP.NE.AND.EX P1, PT, R3, RZ, PT, P1 ;  /* 0x000000ff0300720c */ /* 0x000ff60003f25310 */
[----:B------:R-:W-:Y:S02]  /*4a70*/  @!UPT UIADD3 URZ, UPT, UPT, URZ, URZ, URZ ;  /* 0x000000fffffff290 */ /* 0x000fe4000fffe0ff */
[----:B------:R-:W4:Y:S01]  /*4a80*/  @P1 LDC.64 R10, c[0x0][0x888] ;  /* 0x00022200ff0a1b82 */ /* 0x000f220000000a00 */
[----:B--2---:R-:W-:Y:S04]  /*4a90*/  @P1 IMAD R0, R4, UR36, RZ ;  /* 0x0000002404001c24 */ /* 0x004fe8000f8e02ff */
[----:B----4-:R-:W-:Y:S04]  /*4aa0*/  @P1 IMAD.WIDE R10, R0, 0x4, R10 ;  /* 0x00000004000a1825 */ /* 0x010fe800078e020a */
[----:B------:R-:W-:Y:S01]  /*4ab0*/  HFMA2 R0, -RZ, RZ, 0, 5.9604644775390625e-08 ;  /* 0x00000001ff007431 */ /* 0x000fe200000001ff */
[----:B---3-5:R3:W5:Y:S04]  /*4ac0*/  @P1 LDG.E R27, desc[UR4][R10.64] ;  /* 0x000000040a1b1981 */ /* 0x028768000c1e1900 */
[----:B------:R-:W-:Y:S01]  /*4ad0*/  @!P1 PRMT R52, R0, 0x7610, R52 ;  /* 0x0000761000349816 */ /* 0x000fe20000000034 */
[----:B---3--:R-:W4:Y:S06]  /*4ae0*/  @!P1 LDC R27, c[0x0][0x880] ;  /* 0x00022000ff1b9b82 */ /* 0x008f2c0000000800 */
.L_x_84:
[----:B----45:R-:W-:Y:S01]  /*4af0*/  @!P0 FSETP.EQ.AND P1, PT, R27, RZ, PT ;  /* 0x000000ff1b00820b */ /* 0x030fe20003f22000 */
[----:B------:R-:W-:Y:S01]  /*4b00*/  @!UPT UIADD3 URZ, UPT, UPT, URZ, URZ, URZ ;  /* 0x000000fffffff290 */ /* 0x000fe2000fffe0ff */
[----:B------:R-:W-:Y:S11]  /*4b10*/  @!P0 BRA `(.L_x_85) ;  /* 0x0000000000188947 */ /* 0x000ff60003800000 */
[----:B------:R-:W-:Y:S02]  /*4b20*/  LOP3.LUT P0, RZ, R52, 0xff, RZ, 0xc0, !PT ;  /* 0x000000ff34ff7812 */ /* 0x000fe4000780c0ff */
[----:B------:R-:W-:Y:S04]  /*4b30*/  ISETP.NE.U32.AND P1, PT, R2, RZ, PT ;  /* 0x000000ff0200720c */ /* 0x000fe80003f25070 */
[----:B------:R-:W-:Y:S04]  /*4b40*/  ISETP.NE.AND.EX P1, PT, R3, RZ, PT, P1 ;  /* 0x000000ff0300720c */ /* 0x000fe80003f25310 */
[----:B------:R-:W-:Y:S03]  /*4b50*/  PLOP3.LUT P1, PT, P1, PT, PT, 0x8, 0x80 ;  /* 0x000000000080781c */ /* 0x000fe60000f2e170 */
[----:B------:R-:W-:Y:S11]  /*4b60*/  @P0 FSETP.EQ.AND P1, PT, R27, RZ, PT ;  /* 0x000000ff1b00020b */ /* 0x000ff60003f22000 */
[----:B------:R-:W-:Y:S02]  /*4b70*/  @!UPT UIADD3 URZ, UPT, UPT, URZ, URZ, URZ ;  /* 0x000000fffffff290 */ /* 0x000fe4000fffe0ff */
.L_x_85:
[----:B------:R-:W3:Y:S01]  /*4b80*/  SYNCS.PHASECHK.TRANS64.TRYWAIT P2, [UR21+0xa0], R9 ;  /* 0x0000a009ff0075a7 */ /* 0x000ee20008041115 */
[----:B------:R-:W-:Y:S04]  /*4b90*/  ELECT P0, URZ, PT ;  /* 0x0000000000ff782f */ /* 0x000fe80003800000 */
[----:B------:R-:W-:Y:S11]  /*4ba0*/  PLOP3.LUT P1, PT, P1, P0, PT, 0xf2, 0x2f ;  /* 0x00000000002f781c */ /* 0x000ff60000f21e72 */
[----:B------:R-:W-:Y:S02]  /*4bb0*/  @!UPT UIADD3 URZ, UPT, UPT, URZ, URZ, URZ ;  /* 0x000000fffffff290 */ /* 0x000fe4000fffe0ff */
[----:B------:R-:W-:Y:S05]  /*4bc0*/  @!P1 IADD3 R8, P0, PT, R16, 0x580, RZ ;  /* 0x0000058010089810 */ /* 0x000fea0007f1e0ff */
[----:B--2---:R-:W-:Y:S01]  /*4bd0*/  @!P1 IMAD.X R6, RZ, RZ, R17, P0 ;  /* 0x000000ffff069224 */ /* 0x004fe200000e0611 */
[----:B---3--:R-:W-:Y:S07]  /*4be0*/  @!P2 BRA `(.L_x_86) ;  /* 0x000000400074a947 */ /* 0x008fee0003800000 */
.L_x_181:
[----:B------:R-:W-:Y:S01]  /*4bf0*/  @!P1 R2UR UR5, R8 ;  /* 0x00000000080592ca */ /* 0x000fe200000e0000 */
[----:B------:R-:W-:Y:S01]  /*4c00*/  VOTEU.ALL UP0, P1 ;  /* 0x0000000000ff7886 */ /* 0x000fe20000800000 */
[----:B------:R-:W-:Y:S01]  /*4c10*/  @!P1 R2UR UR4, R6 ;  /* 0x00000000060492ca */ /* 0x000fe200000e0000 */
[----:B--2---:R-:W-:Y:S01]  /*4c20*/  @!P1 IMAD.MOV.U32 R0, RZ, RZ, 0x2000 ;  /* 0x00002000ff009424 */ /* 0x004fe200078e00ff */
[----:B------:R-:W-:Y:S01]  /*4c30*/  UMOV UR6, 0x0 ;  /* 0x0000000000067882 */ /* 0x000fe20000000000 */
[----:B------:R-:W-:Y:S01]  /*4c40*/  UMOV UR7, 0x10000000 ;  /* 0x1000000000077882 */ /* 0x000fe20000000000 */
[----:B------:R-:W-:Y:S01]  /*4c50*/  @!UP0 UIADD3 UR32, UPT, UPT, UR21, 0x400, URZ ;  /* 0x0000040015208890 */ /* 0x000fe2000fffe0ff */
[----:B------:R-:W-:Y:S01]  /*4c60*/  @!P1 IADD3 R8, P0, PT, R16, 0x580, RZ ;  /* 0x0000058010089810 */ /* 0x000fe20007f1e0ff */
[----:B------:R-:W-:Y:S04]  /*4c70*/  VOTEU.ALL UP0, P1 ;  /* 0x0000000000ff7886 */ /* 0x000fe80000800000 */
[----:B------:R-:W-:Y:S02]  /*4c80*/  @!P1 IMAD.X R6, RZ, RZ, R17, P0 ;  /* 0x000000ffff069224 */ /* 0x000fe400000e0611 */
[----:B------:R-:W-:Y:S02]  /*4c90*/  IMAD.U32 R10, RZ, RZ, UR5 ;  /* 0x00000005ff0a7e24 */ /* 0x000fe4000f8e00ff */
[----:B------:R-:W-:Y:S03]  /*4ca0*/  IMAD.U32 R11, RZ, RZ, UR4 ;  /* 0x00000004ff0b7e24 */ /* 0x000fe6000f8e00ff */
[----:B------:R-:W-:Y:S02]  /*4cb0*/  @!P1 R2UR UR4, R10 ;  /* 0x000000000a0492ca */ /* 0x000fe400000e0000 */
[----:B------:R-:W-:Y:S11]  /*4cc0*/  @!P1 R2UR UR5, R11 ;  /* 0x000000000b0592ca */ /* 0x000ff600000e0000 */
[----:B------:R-:W-:Y:S02]  /*4cd0*/  @!UPT UIADD3 URZ, UPT, UPT, URZ, URZ, URZ ;  /* 0x000000fffffff290 */ /* 0x000fe4000fffe0ff */
[----:B------:R2:W-:Y:S01]  /*4ce0*/  @!UP0 UTMALDG.3D [UR32], [UR4], desc[UR6] ;  /* 0x00000620040085b4 */ /* 0x0005e20008011000 */
[----:B------:R2:W-:Y:S01]  /*4cf0*/  @!P1 SYNCS.ARRIVE.TRANS64.RED.A0TR RZ, [UR21+0x80], R0 ;  /* 0x00008000ffff99a7 */ /* 0x0005e20008300415 */
[----:B------:R-:W-:Y:S01]  /*4d00*/  SYNCS.ARRIVE.TRANS64.RED.A1T0 RZ, [UR40], RZ ;  /* 0x000000ffffff79a7 */ /* 0x000fe20008100428 */
[----:B------:R-:W3:Y:S02]  /*4d10*/  SYNCS.PHASECHK.TRANS64.TRYWAIT P2, [UR21+0xa8], R9 ;  /* 0x0000a809ff0075a7 */ /* 0x000ee40008041115 */
[----:B--23--:R-:W-:Y:S05]  /*4d20*/  @!P2 BRA `(.L_x_87) ;  /* 0x00000040003ca947 */ /* 0x00cfea0003800000 */
.L_x_183:
        /* <DEDUP_REMOVED lines=8> */
[----:B------:R-:W-:Y:S01]  /*4db0*/  @!UP0 UIADD3 UR24, UPT, UPT, UR21, 0x2400, URZ ;  /* 0x0000240015188890 */ /* 0x000fe2000fffe0ff */
[----:B------:R-:W-:Y:S01]  /*4dc0*/  VOTEU.ALL UP0, P1 ;  /* 0x0000000000ff7886 */ /* 0x000fe20000800000 */
[----:B------:R-:W-:Y:S01]  /*4dd0*/  UMOV UR27, UR35 ;  /* 0x00000023001b7c82 */ /* 0x000fe20008000000 */
[----:B------:R-:W-:Y:S02]  /*4de0*/  UMOV UR28, UR36 ;  /* 0x00000024001c7c82 */ /* 0x000fe40008000000 */
[----:B------:R-:W-:Y:S02]  /*4df0*/  IMAD.U32 R10, RZ, RZ, UR5 ;  /* 0x00000005ff0a7e24 */ /* 0x000fe4000f8e00ff */
[----:B------:R-:W-:Y:S02]  /*4e00*/  IMAD.U32 R11, RZ, RZ, UR4 ;  /* 0x00000004ff0b7e24 */ /* 0x000fe4000f8e00ff */
[----:B------:R-:W-:Y:S01]  /*4e10*/  @!P1 IMAD.X R6, RZ, RZ, R17, P0 ;  /* 0x000000ffff069224 */ /* 0x000fe200000e0611 */
        /* <DEDUP_REMOVED lines=8> */
.L_x_185:
[----:B------:R-:W-:Y:S01]  /*4ea0*/  @!P1 R2UR UR5, R8 ;  /* 0x00000000080592ca */ /* 0x000fe200000e0000 */
[----:B------:R-:W-:Y:S01]  /*4eb0*/  VOTEU.ALL UP0, P1 ;  /* 0x0000000000ff7886 */ /* 0x000fe20000800000 */
[----:B------:R-:W-:Y:S01]  /*4ec0*/  @!P1 R2UR UR4, R6 ;  /* 0x00000000060492ca */ /* 0x000fe200000e0000 */
[----:B--2---:R-:W-:Y:S01]  /*4ed0*/  @!P1 IMAD.MOV.U32 R0, RZ, RZ, 0x2000 ;  /* 0x00002000ff009424 */ /* 0x004fe200078e00ff */
[----:B------:R-:W-:Y:S01]  /*4ee0*/  UMOV UR6, 0x0 ;  /* 0x0000000000067882 */ /* 0x000fe20000000000 */
[----:B------:R-:W-:Y:S01]  /*4ef0*/  UMOV UR7, 0x10000000 ;  /* 0x1000000000077882 */ /* 0x000fe20000000000 */
[----:B------:R-:W-:Y:S01]  /*4f00*/  @!UP0 UIADD3 UR18, UPT, UPT, UR34, 0x40, URZ ;  /* 0x0000004022128890 */ /* 0x000fe2000fffe0ff */
[----:B------:R-:W-:Y:S01]  /*4f10*/  VIADD R14, R14, 0x1 ;  /* 0x000000010e0e7836 */ /* 0x000fe20000000000 */
[----:B------:R-:W-:Y:S01]  /*4f20*/  @!UP0 UIADD3 UR16, UPT, UPT, UR21, 0x4400, URZ ;  /* 0x0000440015108890 */ /* 0x000fe2000fffe0ff */
[----:B------:R-:W-:Y:S01]  /*4f30*/  VOTEU.ALL UP0, P1 ;  /* 0x0000000000ff7886 */ /* 0x000fe20000800000 */
[----:B------:R-:W-:Y:S01]  /*4f40*/  UMOV UR19, UR35 ;  /* 0x0000002300137c82 */ /* 0x000fe20008000000 */
[----:B------:R-:W-:Y:S02]  /*4f50*/  UMOV UR20, UR36 ;  /* 0x0000002400147c82 */ /* 0x000fe40008000000 */
        /* <DEDUP_REMOVED lines=10> */
.L_x_187:
[----:B------:R-:W-:Y:S01]  /*5000*/  @!P1 IADD3 R6, P0, PT, R16, 0x580, RZ ;  /* 0x0000058010069810 */ /* 0x000fe20007f1e0ff */
[----:B------:R-:W-:Y:S01]  /*5010*/  VOTEU.ALL UP0, P1 ;  /* 0x0000000000ff7886 */ /* 0x000fe20000800000 */
[----:B------:R-:W-:Y:S01]  /*5020*/  UMOV UR6, 0x0 ;  /* 0x0000000000067882 */ /* 0x000fe20000000000 */
[----:B------:R-:W-:Y:S01]  /*5030*/  UMOV UR7, 0x10000000 ;  /* 0x1000000000077882 */ /* 0x000fe20000000000 */
[----:B------:R-:W-:Y:S01]  /*5040*/  @!P1 R2UR UR5, R6 ;  /* 0x00000000060592ca */ /* 0x000fe200000e0000 */
[----:B--2---:R-:W-:Y:S01]  /*5050*/  @!P1 IMAD.X R0, RZ, RZ, R17, P0 ;  /* 0x000000ffff009224 */ /* 0x004fe200000e0611 */
[----:B------:R-:W-:Y:S01]  /*5060*/  @!UP0 UIADD3 UR10, UPT, UPT, UR34, 0x60, URZ ;  /* 0x00000060220a8890 */ /* 0x000fe2000fffe0ff */
[----:B------:R-:W-:Y:S01]  /*5070*/  R2UR UR18, R54 ;  /* 0x00000000361272ca */ /* 0x000fe200000e0000 */
[----:B------:R-:W-:Y:S01]  /*5080*/  @!UP0 UIADD3 UR8, UPT, UPT, UR21, 0x6400, URZ ;  /* 0x0000640015088890 */ /* 0x000fe2000fffe0ff */
[----:B------:R-:W-:Y:S01]  /*5090*/  R2UR UR16, R55 ;  /* 0x00000000371072ca */ /* 0x000fe200000e0000 */
[----:B------:R-:W-:Y:S01]  /*50a0*/  @!UP0 UIADD3 UR9, UPT, UPT, UR21, 0x98, URZ ;  /* 0x0000009815098890 */ /* 0x000fe2000fffe0ff */
[----:B------:R-:W-:Y:S01]  /*50b0*/  @!P1 R2UR UR4, R0 ;  /* 0x00000000000492ca */ /* 0x000fe200000e0000 */
[----:B------:R-:W-:Y:S01]  /*50c0*/  VOTEU.ALL UP0, P1 ;  /* 0x0000000000ff7886 */ /* 0x000fe20000800000 */
[----:B------:R-:W-:Y:S01]  /*50d0*/  UMOV UR11, UR35 ;  /* 0x00000023000b7c82 */ /* 0x000fe20008000000 */
[----:B------:R-:W-:Y:S01]  /*50e0*/  UMOV UR12, UR36 ;  /* 0x00000024000c7c82 */ /* 0x000fe20008000000 */
[C---:B------:R-:W-:Y:S01]  /*50f0*/  ISETP.NE.AND P0, PT, R14.reuse, 0x2, PT ;  /* 0x000000020e00780c */ /* 0x040fe20003f05270 */
[----:B------:R-:W-:Y:S01]  /*5100*/  UPLOP3.LUT UP3, UPT, UPT, UPT, UPT, 0x80, 0x8 ;  /* 0x000000000008789c */ /* 0x000fe20003f6f070 */
[----:B------:R-:W-:Y:S01]  /*5110*/  IMAD.U32 R8, RZ, RZ, UR5 ;  /* 0x00000005ff087e24 */ /* 0x000fe2000f8e00ff */
[----:B------:R-:W-:Y:S01]  /*5120*/  LOP3.LUT R15, R15, 0x1, RZ, 0x3c, !PT ;  /* 0x000000010f0f7812 */ /* 0x000fe200078e3cff */
[----:B------:R-:W-:Y:S01]  /*5130*/  UMOV UR36, UR29 ;  /* 0x0000001d00247c82 */ /* 0x000fe20008000000 */
[----:B------:R-:W-:Y:S01]  /*5140*/  SEL R0, RZ, 0x1, P0 ;  /* 0x00000001ff007807 */ /* 0x000fe20000000000 */
[----:B------:R-:W-:Y:S01]  /*5150*/  UIADD3 UR20, UPT, UPT, UR13, UR18, URZ ;  /* 0x000000120d147290 */ /* 0x000fe2000fffe0ff */
[----:B------:R-:W-:Y:S01]  /*5160*/  SEL R14, R14, RZ, P0 ;  /* 0x000000ff0e0e7207 */ /* 0x000fe20000000000 */
[----:B------:R-:W-:Y:S01]  /*5170*/  UIADD3 UR16, UPT, UPT, UR14, UR16, URZ ;  /* 0x000000100e107290 */ /* 0x000fe2000fffe0ff */
[----:B------:R-:W-:Y:S01]  /*5180*/  IMAD.U32 R9, RZ, RZ, UR4 ;  /* 0x00000004ff097e24 */ /* 0x000fe2000f8e00ff */
[----:B------:R-:W-:Y:S02]  /*5190*/  @!P1 R2UR UR4, R8 ;  /* 0x00000000080492ca */ /* 0x000fe400000e0000 */
[----:B------:R-:W-:Y:S02]  /*51a0*/  LOP3.LUT R13, R13, R0, RZ, 0x3c, !PT ;  /* 0x000000000d0d7212 */ /* 0x000fe400078e3cff */
[----:B------:R-:W-:Y:S11]  /*51b0*/  @!P1 R2UR UR5, R9 ;  /* 0x00000000090592ca */ /* 0x000ff600000e0000 */
[----:B------:R-:W-:Y:S02]  /*51c0*/  @!UPT UIADD3 URZ, UPT, UPT, URZ, URZ, URZ ;  /* 0x000000fffffff290 */ /* 0x000fe4000fffe0ff */
[----:B------:R2:W-:Y:S01]  /*51d0*/  @!UP0 UTMALDG.3D [UR8], [UR4], desc[UR6] ;  /* 0x00000608040085b4 */ /* 0x0005e20008011000 */
[----:B------:R2:W-:Y:S01]  /*51e0*/  @!P1 SYNCS.ARRIVE.TRANS64.RED.A0TR RZ, [UR21+0x98], R7 ;  /* 0x00009807ffff99a7 */ /* 0x0005e20008300415 */
[----:B------:R-:W-:Y:S01]  /*51f0*/  SYNCS.ARRIVE.TRANS64.RED.A1T0 RZ, [UR37], RZ ;  /* 0x000000ffffff79a7 */ /* 0x000fe20008100425 */
[----:B------:R-:W-:Y:S05]  /*5200*/  BRA.U UP1, `(.L_x_90) ;  /* 0xfffffff101707547 */ /* 0x000fea000b83ffff */
[----:B------:R-:W-:-:S04]  /*5210*/  SHF.L.U32 R2, R15, 0x1f, RZ ;  /* 0x0000001f0f027819 */ /* 0x000fc800000006ff */
[----:B------:R-:W3:Y:S02]  /*5220*/  SYNCS.PHASECHK.TRANS64.TRYWAIT P0, [UR21+0xa0], R2 ;  /* 0x0000a002ff0075a7 */ /* 0x000ee40008001115 */
[----:B---3--:R-:W-:Y:S05]  /*5230*/  @!P0 BRA `(.L_x_91) ;  /* 0x0000003c00408947 */ /* 0x008fea0003800000 */
.L_x_189:
[----:B------:R-:W4:Y:S02]  /*5240*/  SYNCS.PHASECHK.TRANS64.TRYWAIT P0, [UR21+0xa8], R2 ;  /* 0x0000a802ff0075a7 */ /* 0x000f240008001115 */
[----:B----4-:R-:W-:Y:S05]  /*5250*/  @!P0 BRA `(.L_x_92) ;  /* 0x0000003c00508947 */ /* 0x010fea0003800000 */
.L_x_191:
[----:B------:R-:W4:Y:S02]  /*5260*/  SYNCS.PHASECHK.TRANS64.TRYWAIT P0, [UR21+0xb0], R2 ;  /* 0x0000b002ff0075a7 */ /* 0x000f240008001115 */
[----:B----4-:R-:W-:Y:S05]  /*5270*/  @!P0 BRA `(.L_x_93) ;  /* 0x0000003c00608947 */ /* 0x010fea0003800000 */
.L_x_193:
[----:B---3--:R-:W-:-:S07]  /*5280*/  MOV R0, UR21 ;  /* 0x0000001500007c02 */ /* 0x008fce0008000f00 */
.L_x_94:
[----:B---3--:R-:W-:-:S04]  /*5290*/  SHF.L.U32 R2, R15, 0x1f, RZ ;  /* 0x0000001f0f027819 */ /* 0x008fc800000006ff */
[----:B------:R3:W4:Y:S03]  /*52a0*/  SYNCS.PHASECHK.TRANS64.TRYWAIT P0, [R0+URZ+0xb8], R2 ;  /* 0x0000b802000075a7 */ /* 0x00072600080011ff */
[----:B----4-:R-:W-:Y:S05]  /*52b0*/  @!P0 NANOSLEEP.SYNCS 0x989680 ;  /* 0x009896800000895d */ /* 0x010fea0003900000 */
[----:B------:R-:W4:Y:S02]  /*52c0*/  @!P0 SYNCS.PHASECHK.TRANS64 P0, [R0+URZ+0xb8], R2 ;  /* 0x0000b802000085a7 */ /* 0x000f2400080010ff */
[----:B-12-4-:R-:W-:Y:S05]  /*52d0*/  @P0 EXIT ;  /* 0x000000000000094d */ /* 0x016fea0003800000 */
[----:B------:R-:W-:Y:S05]  /*52e0*/  BRA `(.L_x_94) ;  /* 0xfffffffc00e87947 */ /* 0x000fea000383ffff */
.L_x_79:
[----:B------:R-:W-:-:S06]  /*52f0*/  UISETP.GE.AND UP0, UPT, UR17, 0x4, UPT ;  /* 0x000000041100788c */ /* 0x000fcc000bf06270 */
[----:B------:R-:W-:-:S13]  /*5300*/  PLOP3.LUT P0, PT, PT, PT, UP0, 0x80, 0x8 ;  /* 0x000000000008781c */ /* 0x000fda0003f0f008 */
[----:B------:R-:W-:Y:S05]  /*5310*/  @!P0 EXIT ;  /* 0x000000000000894d */ /* 0x000fea0003800000 */
[----:B------:R-:W1:Y:S08]  /*5320*/  S2UR UR4, SR_CgaCtaId ;  /* 0x00000000000479c3 */ /* 0x000e700000008800 */
[----:B------:R-:W-:Y:S01]  /*5330*/  BAR.SYNC.DEFER_BLOCKING 0x6, 0xa0 ;  /* 0x0182800000007b1d */ /* 0x000fe20000010000 */
[C---:B------:R-:W-:Y:S01]  /*5340*/  IMAD.SHL.U32 R4, R65.reuse, 0x20, RZ ;  /* 0x0000002041047824 */ /* 0x040fe200078e00ff */
[C---:B------:R-:W-:Y:S01]  /*5350*/  R2P PR, R65.reuse, 0x6 ;  /* 0x0000000641007804 */ /* 0x040fe20000000000 */
[C---:B------:R-:W-:Y:S01]  /*5360*/  IMAD.SHL.U32 R2, R65.reuse, 0x4, RZ ;  /* 0x0000000441027824 */ /* 0x040fe200078e00ff */
[----:B------:R-:W-:Y:S01]  /*5370*/  CS2R R60, SRZ ;  /* 0x00000000003c7805 */ /* 0x000fe2000001ff00 */
[----:B------:R-:W-:Y:S01]  /*5380*/  IMAD.U32 R23, R65, 0x10000, RZ ;  /* 0x0001000041177824 */ /* 0x000fe200078e00ff */
[----:B------:R-:W-:-:S02]  /*5390*/  UMOV UR44, 0x400 ;  /* 0x00000400002c7882 */ /* 0x000fc40000000000 */
[----:B------:R-:W2:Y:S01]  /*53a0*/  LDC.64 R50, c[0x0][0x8b0] ;  /* 0x00022c00ff327b82 */ /* 0x000ea20000000a00 */
[C---:B------:R-:W-:Y:S01]  /*53b0*/  LOP3.LUT R3, R4.reuse, 0xe0, RZ, 0xc0, !PT ;  /* 0x000000e004037812 */ /* 0x040fe200078ec0ff */
[----:B------:R-:W-:Y:S01]  /*53c0*/  IMAD.SHL.U32 R26, R65, 0x10, RZ ;  /* 0x00000010411a7824 */ /* 0x000fe200078e00ff */
[----:B------:R-:W-:Y:S01]  /*53d0*/  LOP3.LUT R4, R4, 0x100, RZ, 0xc0, !PT ;  /* 0x0000010004047812 */ /* 0x000fe200078ec0ff */
[----:B------:R-:W-:Y:S01]  /*53e0*/  IMAD.MOV.U32 R64, RZ, RZ, 0x10 ;  /* 0x00000010ff407424 */ /* 0x000fe200078e00ff */
[----:B------:R-:W-:Y:S01]  /*53f0*/  LOP3.LUT R2, R3, 0x1c, R2, 0xf8, !PT ;  /* 0x0000001c03027812 */ /* 0x000fe200078ef802 */
[----:B------:R-:W-:Y:S01]  /*5400*/  IMAD.MOV.U32 R63, RZ, RZ, 0x20 ;  /* 0x00000020ff3f7424 */ /* 0x000fe200078e00ff */
[----:B------:R-:W-:Y:S01]  /*5410*/  SHF.R.U32.HI R3, RZ, 0x2, R65 ;  /* 0x00000002ff037819 */ /* 0x000fe20000011641 */
[----:B------:R-:W3:Y:S01]  /*5420*/  LDC.64 R48, c[0x0][0x8a8] ;  /* 0x00022a00ff307b82 */ /* 0x000ee20000000a00 */
[----:B------:R-:W-:Y:S01]  /*5430*/  LOP3.LUT R23, R23, 0x600000, RZ, 0xc0, !PT ;  /* 0x0060000017177812 */ /* 0x000fe200078ec0ff */
[----:B------:R-:W-:Y:S01]  /*5440*/  IMAD.MOV.U32 R62, RZ, RZ, 0x1 ;  /* 0x00000001ff3e7424 */ /* 0x000fe200078e00ff */
[----:B------:R-:W-:Y:S01]  /*5450*/  LOP3.LUT R26, R4, 0x600, R26, 0xf8, !PT ;  /* 0x00000600041a7812 */ /* 0x000fe200078ef81a */
[----:B------:R-:W-:Y:S01]  /*5460*/  IMAD.MOV.U32 R22, RZ, RZ, RZ ;  /* 0x000000ffff167224 */ /* 0x000fe200078e00ff */
[----:B------:R-:W-:Y:S01]  /*5470*/  LOP3.LUT R2, R2, 0x4, R3, 0x78, !PT ;  /* 0x0000000402027812 */ /* 0x000fe200078e7803 */
[----:B------:R-:W-:Y:S01]  /*5480*/  IMAD.MOV.U32 R59, RZ, RZ, RZ ;  /* 0x000000ffff3b7224 */ /* 0x000fe200078e00ff */
[----:B------:R-:W-:Y:S01]  /*5490*/  LOP3.LUT R65, R65, 0x60, RZ, 0xc0, !PT ;  /* 0x0000006041417812 */ /* 0x000fe200078ec0ff */
[----:B-1----:R-:W-:Y:S01]  /*54a0*/  ULEA UR44, UR4, UR44, 0x18 ;  /* 0x0000002c042c7291 */ /* 0x002fe2000f8ec0ff */
[----:B------:R-:W-:Y:S01]  /*54b0*/  LOP3.LUT R26, R26, R2, RZ, 0xfc, !PT ;  /* 0x000000021a1a7212 */ /* 0x000fe200078efcff */
[----:B------:R-:W1:Y:S01]  /*54c0*/  LDCU UR59, c[0x0][0x370] ;  /* 0x00006e00ff3b77ac */ /* 0x000e620008000800 */
[----:B------:R-:W-:-:S02]  /*54d0*/  SEL R64, R64, 0xfffffff0, !P2 ;  /* 0xfffffff040407807 */ /* 0x000fc40005000000 */
[----:B------:R-:W-:Y:S01]  /*54e0*/  SEL R63, R63, 0xffffffe0, !P1 ;  /* 0xffffffe03f3f7807 */ /* 0x000fe20004800000 */
[----:B------:R-:W-:Y:S01]  /*54f0*/  UIADD3 UR4, UPT, UPT, UR44, 0x400, URZ ;  /* 0x000004002c047890 */ /* 0x000fe2000fffe0ff */
[----:B------:R-:W4:Y:S02]  /*5500*/  LDCU UR43, c[0x0][0xb0c] ;  /* 0x00016180ff2b77ac */ /* 0x000f240008000800 */
[----:B------:R-:W1:Y:S03]  /*5510*/  LDS R0, [UR44+0x180] ;  /* 0x0001802cff007984 */ /* 0x000e660008000800 */
[----:B------:R-:W-:Y:S01]  /*5520*/  IMAD.U32 R57, RZ, RZ, UR4 ;  /* 0x00000004ff397e24 */ /* 0x000fe2000f8e00ff */
[----:B------:R-:W1:Y:S01]  /*5530*/  LDCU UR39, c[0x0][0xb30] ;  /* 0x00016600ff2777ac */ /* 0x000e620008000800 */
[----:B------:R-:W1:Y:S01]  /*5540*/  LDCU.64 UR56, c[0x0][0x888] ;  /* 0x00011100ff3877ac */ /* 0x000e620008000a00 */
[----:B------:R-:W1:Y:S01]  /*5550*/  LDCU.64 UR40, c[0x0][0xb28] ;  /* 0x00016500ff2877ac */ /* 0x000e620008000a00 */
[----:B------:R-:W1:Y:S01]  /*5560*/  LDCU.64 UR62, c[0x0][0x890] ;  /* 0x00011200ff3e77ac */ /* 0x000e620008000a00 */
[----:B------:R-:W1:Y:S01]  /*5570*/  LDCU.128 UR52, c[0x0][0xb10] ;  /* 0x00016200ff3477ac */ /* 0x000e620008000c00 */
[----:B------:R-:W1:Y:S01]  /*5580*/  LDCU UR58, c[0x0][0x374] ;  /* 0x00006e80ff3a77ac */ /* 0x000e620008000800 */
[----:B------:R-:W-:Y:S01]  /*5590*/  UMOV UR47, URZ ;  /* 0x000000ff002f7c82 */ /* 0x000fe20008000000 */
[----:B------:R-:W-:Y:S01]  /*55a0*/  UMOV UR46, URZ ;  /* 0x000000ff002e7c82 */ /* 0x000fe20008000000 */
[----:B-1234-:R-:W-:-:S07]  /*55b0*/  IMAD.IADD R23, R0, 0x1, R23 ;  /* 0x0000000100177824 */ /* 0x01efce00078e0217 */
.L_x_138:
[C---:B------:R-:W-:Y:S02]  /*55c0*/  LEA R3, R59.reuse, UR44, 0x3 ;  /* 0x0000002c3b037c11 */ /* 0x040fe4000f8e18ff */
[----:B------:R-:W-:Y:S02]  /*55d0*/  SHF.L.U32 R0, R60, 0x1f, RZ ;  /* 0x0000001f3c007819 */ /* 0x000fe400000006ff */
[----:B-1----:R-:W-:Y:S02]  /*55e0*/  LEA R4, R59, UR44, 0x4 ;  /* 0x0000002c3b047c11 */ /* 0x002fe4000f8e20ff */
[----:B------:R-:W1:Y:S02]  /*55f0*/  SYNCS.PHASECHK.TRANS64.TRYWAIT P0, [R3+URZ+0xd0], R0 ;  /* 0x0000d000030075a7 */ /* 0x000e6400080011ff */
[----:B-1----:R-:W-:Y:S05]  /*5600*/  @!P0 BRA `(.L_x_95) ;  /* 0x0000003800948947 */ /* 0x002fea0003800000 */
.L_x_194:
        /* <DEDUP_REMOVED lines=8> */
[----:B--2---:R-:W-:Y:S11]  /*5690*/  LOP3.LUT P0, RZ, R6, 0x1, RZ, 0xc0, !PT ;  /* 0x0000000106ff7812 */ /* 0x004ff6000780c0ff */
[----:B------:R-:W-:Y:S02]  /*56a0*/  @!UPT UIADD3 URZ, UPT, UPT, URZ, URZ, URZ ;  /* 0x000000fffffff290 */ /* 0x000fe4000fffe0ff */
[----:B---3--:R-:W-:Y:S01]  /*56b0*/  VOTEU.ANY UP1, P0 ;  /* 0x0000000000ff7886 */ /* 0x008fe20000020100 */
[----:B------:R-:W-:Y:S01]  /*56c0*/  PLOP3.LUT P0, PT, PT, PT, UP1, 0x80, 0x8 ;  /* 0x000000000008781c */ /* 0x000fe20003f0f018 */
[----:B------:R-:W-:Y:S11]  /*56d0*/  UP2UR UR61, UPR, URZ, 0x2 ;  /* 0x00000002ff3d7883 */ /* 0x000ff60008000000 */
[----:B------:R-:W-:Y:S01]  /*56e0*/  @!UPT UIADD3 URZ, UPT, UPT, URZ, URZ, URZ ;  /* 0x000000fffffff290 */ /* 0x000fe2000fffe0ff */
[----:B-1----:R-:W-:Y:S02]  /*56f0*/  @P0 SHF.R.U32.HI R0, RZ, 0x10, R5 ;  /* 0x00000010ff000819 */ /* 0x002fe40000011605 */
        /* <DEDUP_REMOVED lines=12> */
[----:B------:R-:W2:Y:S01]  /*57c0*/  LDCU UR12, c[0x0][0xb20] ;  /* 0x00016400ff0c77ac */ /* 0x000ea20008000800 */
[----:B------:R-:W-:Y:S02]  /*57d0*/  UIMAD.WIDE.U32 UR4, UR58, UR55, URZ ;  /* 0x000000373a0472a5 */ /* 0x000fe4000f8e00ff */
[----:B------:R-:W-:Y:S02]  /*57e0*/  UIMAD.WIDE.U32 UR6, UR59, UR52, URZ ;  /* 0x000000343b0672a5 */ /* 0x000fe4000f8e00ff */
[----:B------:R-:W-:Y:S02]  /*57f0*/  UISETP.NE.AND UP0, UPT, UR54, 0x1, UPT ;  /* 0x000000013600788c */ /* 0x000fe4000bf05270 */
[----:B------:R-:W-:Y:S02]  /*5800*/  UIMAD.WIDE.U32 UR8, UR37, UR55, URZ ;  /* 0x00000037250872a5 */ /* 0x000fe4000f8e00ff */
[----:B------:R-:W-:Y:S02]  /*5810*/  UIMAD.WIDE.U32 UR10, UR38, UR52, URZ ;  /* 0x00000034260a72a5 */ /* 0x000fe4000f8e00ff */
[----:B------:R-:W-:Y:S02]  /*5820*/  UISETP.NE.AND UP1, UPT, UR43, 0x1, UPT ;  /* 0x000000012b00788c */ /* 0x000fe4000bf25270 */
[----:B------:R-:W-:Y:S01]  /*5830*/  UISETP.NE.AND UP2, UPT, UR42, 0x1, UPT ;  /* 0x000000012a00788c */ /* 0x000fe2000bf45270 */
[----:B------:R-:W-:Y:S02]  /*5840*/  UMOV UR4, UR5 ;  /* 0x0000000500047c82 */ /* 0x000fe40008000000 */
[----:B--2---:R-:W-:Y:S03]  /*5850*/  USHF.R.U32.HI UR5, URZ, UR12, UR4 ;  /* 0x0000000cff057299 */ /* 0x004fe60008011604 */
[----:B------:R-:W-:Y:S02]  /*5860*/  UMOV UR4, UR7 ;  /* 0x0000000700047c82 */ /* 0x000fe40008000000 */
[----:B------:R-:W-:Y:S02]  /*5870*/  USHF.R.U32.HI UR7, URZ, UR53, UR4 ;  /* 0x00000035ff077299 */ /* 0x000fe40008011604 */
[----:B------:R-:W-:Y:S02]  /*5880*/  USEL UR4, UR58, UR5, !UP0 ;  /* 0x000000053a047287 */ /* 0x000fe4000c000000 */
[----:B------:R-:W-:Y:S01]  /*5890*/  USEL UR7, UR59, UR7, !UP1 ;  /* 0x000000073b077287 */ /* 0x000fe2000c800000 */
[----:B------:R-:W-:Y:S01]  /*58a0*/  UMOV UR5, UR9 ;  /* 0x0000000900057c82 */ /* 0x000fe20008000000 */
[----:B------:R-:W-:Y:S02]  /*58b0*/  UIMAD.WIDE.U32 UR8, UR4, UR40, URZ ;  /* 0x00000028040872a5 */ /* 0x000fe4000f8e00ff */
[----:B------:R-:W-:Y:S03]  /*58c0*/  USHF.R.U32.HI UR6, URZ, UR12, UR5 ;  /* 0x0000000cff067299 */ /* 0x000fe60008011605 */
[----:B------:R-:W-:Y:S01]  /*58d0*/  UMOV UR5, UR11 ;  /* 0x0000000b00057c82 */ /* 0x000fe20008000000 */
[----:B------:R-:W-:Y:S02]  /*58e0*/  UIMAD.WIDE.U32 UR10, UR7, UR40, URZ ;  /* 0x00000028070a72a5 */ /* 0x000fe4000f8e00ff */
[----:B------:R-:W-:Y:S02]  /*58f0*/  USHF.R.U32.HI UR12, URZ, UR53, UR5 ;  /* 0x00000035ff0c7299 */ /* 0x000fe40008011605 */
[----:B------:R-:W-:Y:S01]  /*5900*/  USEL UR6, UR37, UR6, !UP0 ;  /* 0x0000000625067287 */ /* 0x000fe2000c000000 */
[----:B------:R-:W-:Y:S02]  /*5910*/  UMOV UR5, UR9 ;  /* 0x0000000900057c82 */ /* 0x000fe40008000000 */
[----:B------:R-:W-:Y:S01]  /*5920*/  UMOV UR10, UR11 ;  /* 0x0000000b000a7c82 */ /* 0x000fe20008000000 */
[----:B------:R-:W-:Y:S02]  /*5930*/  @UP2 USHF.R.U32.HI UR4, URZ, UR41, UR5 ;  /* 0x00000029ff042299 */ /* 0x000fe40008011605 */
[----:B------:R-:W-:Y:S02]  /*5940*/  @UP2 USHF.R.U32.HI UR7, URZ, UR41, UR10 ;  /* 0x00000029ff072299 */ /* 0x000fe4000801160a */
[----:B------:R-:W-:Y:S02]  /*5950*/  UIMAD UR4, UR42, UR4, URZ ;  /* 0x000000042a0472a4 */ /* 0x000fe4000f8e02ff */
        /* <DEDUP_REMOVED lines=8> */
[----:B------:R-:W-:Y:S02]  /*59e0*/  USEL UR11, UR6, UR4, !UP2 ;  /* 0x00000004060b7287 */ /* 0x000fe4000d000000 */
[----:B------:R-:W-:Y:S02]  /*59f0*/  UIADD3 UR8, UPT, UPT, -UR5, URZ, URZ ;  /* 0x000000ff05087290 */ /* 0x000fe4000fffe1ff */
[----:B------:R-:W-:Y:S01]  /*5a00*/  UIADD3 UR10, UPT, UPT, -UR11, URZ, URZ ;  /* 0x000000ff0b0a7290 */ /* 0x000fe2000fffe1ff */
[----:B------:R-:W-:Y:S01]  /*5a10*/  @!UP0 UMOV UR4, UR9 ;  /* 0x0000000900048c82 */ /* 0x000fe20008000000 */
[----:B------:R-:W-:Y:S02]  /*5a20*/  UIADD3 UR9, UPT, UPT, -UR6, URZ, URZ ;  /* 0x000000ff06097290 */ /* 0x000fe4000fffe1ff */
[----:B------:R-:W-:Y:S02]  /*5a30*/  @!UP0 USHF.R.U32.HI UR4, URZ, UR41, UR4 ;  /* 0x00000029ff048299 */ /* 0x000fe40008011604 */
[----:B------:R-:W-:Y:S02]  /*5a40*/  UIMAD UR10, UR42, UR10, UR6 ;  /* 0x0000000a2a0a72a4 */ /* 0x000fe4000f8e0206 */
[----:B------:R-:W-:Y:S04]  /*5a50*/  @!UP0 USEL UR4, UR5, UR4, !UP2 ;  /* 0x0000000405048287 */ /* 0x000fe8000d000000 */
[----:B------:R-:W-:Y:S02]  /*5a60*/  @!UP0 UIMAD UR10, UR7, UR10, UR4 ;  /* 0x0000000a070a82a4 */ /* 0x000fe4000f8e0204 */
[----:B------:R-:W-:Y:S02]  /*5a70*/  @!UP0 UIADD3 UR11, UPT, UPT, UR11, -UR4, URZ ;  /* 0x800000040b0b8290 */ /* 0x000fe4000fffe0ff */
[----:B------:R-:W-:Y:S02]  /*5a80*/  UIMAD UR7, UR43, UR8, UR38 ;  /* 0x000000082b0772a4 */ /* 0x000fe4000f8e0226 */
[----:B------:R-:W-:Y:S02]  /*5a90*/  @!UP0 UIMAD UR6, UR11, UR42, UR5 ;  /* 0x0000002a0b0682a4 */ /* 0x000fe4000f8e0205 */
[----:B------:R-:W-:Y:S01]  /*5aa0*/  UIMAD UR4, UR54, UR9, UR37 ;  /* 0x00000009360472a4 */ /* 0x000fe2000f8e0225 */
[----:B------:R-:W-:Y:S02]  /*5ab0*/  @!UP0 UMOV UR5, UR10 ;  /* 0x0000000a00058c82 */ /* 0x000fe40008000000 */
[----:B------:R-:W-:Y:S02]  /*5ac0*/  UIMAD UR38, UR5, UR43, UR7 ;  /* 0x0000002b052672a4 */ /* 0x000fe4000f8e0207 */
[----:B------:R-:W-:Y:S11]  /*5ad0*/  UIMAD UR37, UR6, UR54, UR4 ;  /* 0x00000036062572a4 */ /* 0x000ff6000f8e0204 */
[----:B------:R-:W-:Y:S01]  /*5ae0*/  @!UPT UIADD3 URZ, UPT, UPT, URZ, URZ, URZ ;  /* 0x000000fffffff290 */ /* 0x000fe2000fffe0ff */
.L_x_96:
[----:B------:R-:W-:Y:S01]  /*5af0*/  UISETP.NE.AND UP0, UPT, UR39, 0x1, UPT ;  /* 0x000000012700788c */ /* 0x000fe2000bf05270 */
[----:B------:R-:W-:Y:S01]  /*5b00*/  LOP3.LUT P0, RZ, R57, 0x3f0, RZ, 0xc0, !PT ;  /* 0x000003f039ff7812 */ /* 0x000fe2000780c0ff */
[----:B------:R-:W-:Y:S01]  /*5b10*/  USHF.L.U32 UR50, UR16, 0x6, URZ ;  /* 0x0000000610327899 */ /* 0x000fe200080006ff */
[----:B------:R-:W-:Y:S01]  /*5b20*/  BSSY.RECONVERGENT B6, `(.L_x_97) ;  /* 0x0000034000067945 */ /* 0x000fe20003800200 */
[----:B------:R-:W-:Y:S01]  /*5b30*/  USHF.L.U32 UR49, UR20, 0x7, URZ ;  /* 0x0000000714317899 */ /* 0x000fe200080006ff */
[----:B------:R-:W-:Y:S06]  /*5b40*/  IADD3 R59, PT, PT, R59, 0x1, RZ ;  /* 0x000000013b3b7810 */ /* 0x000fec0007ffe0ff */
[----:B------:R-:W2:Y:S01]  /*5b50*/  @!UP0 LDCU.128 UR12, c[0x0][0xb10] ;  /* 0x00016200ff0c87ac */ /* 0x000ea20008000c00 */
[----:B------:R-:W3:Y:S01]  /*5b60*/  @!UP0 LDCU UR5, c[0x0][0xb0c] ;  /* 0x00016180ff0587ac */ /* 0x000ee20008000800 */
[----:B------:R-:W4:Y:S01]  /*5b70*/  @!UP0 LDCU UR10, c[0x0][0xb20] ;  /* 0x00016400ff0a87ac */ /* 0x000f220008000800 */
[----:B--2---:R-:W-:Y:S02]  /*5b80*/  UIMAD.WIDE.U32 UR8, UR38, UR12, URZ ;  /* 0x0000000c260872a5 */ /* 0x004fe4000f8e00ff */
[----:B------:R-:W-:Y:S02]  /*5b90*/  UIMAD.WIDE.U32 UR6, UR37, UR15, URZ ;  /* 0x0000000f250672a5 */ /* 0x000fe4000f8e00ff */
[----:B------:R-:W-:Y:S03]  /*5ba0*/  @!UP0 UISETP.NE.AND UP1, UPT, UR14, 0x1, UPT ;  /* 0x000000010e00888c */ /* 0x000fe6000bf25270 */
[----:B------:R-:W-:Y:S01]  /*5bb0*/  @!UP0 UMOV UR4, UR9 ;  /* 0x0000000900048c82 */ /* 0x000fe20008000000 */
[----:B---3--:R-:W-:Y:S02]  /*5bc0*/  @!UP0 UISETP.NE.AND UP2, UPT, UR5, 0x1, UPT ;  /* 0x000000010500888c */ /* 0x008fe4000bf45270 */
[----:B------:R-:W-:Y:S01]  /*5bd0*/  @!UP0 USHF.R.U32.HI UR4, URZ, UR13, UR4 ;  /* 0x0000000dff048299 */ /* 0x000fe20008011604 */
[----:B------:R-:W-:Y:S02]  /*5be0*/  @!UP0 UMOV UR6, UR7 ;  /* 0x0000000700068c82 */ /* 0x000fe40008000000 */
[----:B----4-:R-:W-:Y:S02]  /*5bf0*/  @!UP0 USHF.R.U32.HI UR6, URZ, UR10, UR6 ;  /* 0x0000000aff068299 */ /* 0x010fe40008011606 */
[----:B------:R-:W-:Y:S02]  /*5c00*/  @!UP0 USEL UR7, UR38, UR4, !UP2 ;  /* 0x0000000426078287 */ /* 0x000fe4000d000000 */
[----:B------:R-:W-:Y:S04]  /*5c10*/  @!UP0 USEL UR6, UR37, UR6, !UP1 ;  /* 0x0000000625068287 */ /* 0x000fe8000c800000 */
[----:B------:R-:W-:Y:S02]  /*5c20*/  @!UP0 UIADD3 UR4, UPT, UPT, -UR7, UR6, URZ ;  /* 0x0000000607048290 */ /* 0x000fe4000fffe1ff */
[----:B------:R-:W-:Y:S02]  /*5c30*/  @!UP0 UIADD3 UR6, UPT, UPT, UR7, -UR6, URZ ;  /* 0x8000000607068290 */ /* 0x000fe4000fffe0ff */
[----:B------:R-:W-:Y:S02]  /*5c40*/  @!UP0 UIMAD UR38, UR4, UR5, UR38 ;  /* 0x00000005042682a4 */ /* 0x000fe4000f8e0226 */
[----:B------:R-:W-:Y:S01]  /*5c50*/  @!UP0 UIMAD UR37, UR6, UR14, UR37 ;  /* 0x0000000e062582a4 */ /* 0x000fe2000f8e0225 */
[----:B------:R-:W-:Y:S11]  /*5c60*/  @!P0 BRA `(.L_x_98) ;  /* 0x00000000007c8947 */ /* 0x000ff60003800000 */
[----:B------:R-:W2:Y:S01]  /*5c70*/  LDCU.64 UR8, c[0x4][0x80] ;  /* 0x01001000ff0877ac */ /* 0x000ea20008000a00 */
[----:B------:R-:W-:Y:S01]  /*5c80*/  MOV R2, 0x0 ;  /* 0x0000000000027802 */ /* 0x000fe20000000f00 */
[----:B------:R-:W-:Y:S02]  /*5c90*/  HFMA2 R12, -RZ, RZ, 0, 5.9604644775390625e-08 ;  /* 0x00000001ff0c7431 */ /* 0x000fe400000001ff */
[----:B------:R-:W-:Y:S01]  /*5ca0*/  IMAD.MOV.U32 R8, RZ, RZ, 0x70 ;  /* 0x00000070ff087424 */ /* 0x000fe200078e00ff */
[----:B------:R3:W4:Y:S01]  /*5cb0*/  LDC.64 R14, c[0x4][R2] ;  /* 0x01000000020e7b82 */ /* 0x0007220000000a00 */
[----:B------:R-:W1:Y:S01]  /*5cc0*/  LDCU.64 UR6, c[0x4][0x88] ;  /* 0x01001100ff0677ac */ /* 0x000e620008000a00 */
[----:B------:R-:W-:Y:S01]  /*5cd0*/  IMAD.MOV.U32 R13, RZ, RZ, RZ ;  /* 0x000000ffff0d7224 */ /* 0x000fe200078e00ff */
[----:B------:R-:W1:Y:S01]  /*5ce0*/  LDCU.64 UR4, c[0x4][0x8] ;  /* 0x01000100ff0477ac */ /* 0x000e620008000a00 */
[----:B--2---:R-:W-:Y:S01]  /*5cf0*/  MOV R5, UR9 ;  /* 0x0000000900057c02 */ /* 0x004fe20008000f00 */
[----:B------:R-:W-:Y:S01]  /*5d00*/  IMAD.U32 R4, RZ, RZ, UR8 ;  /* 0x00000008ff047e24 */ /* 0x000fe2000f8e00ff */
[----:B-1----:R-:W-:Y:S01]  /*5d10*/  MOV R7, UR7 ;  /* 0x0000000700077c02 */ /* 0x002fe20008000f00 */
[----:B------:R-:W-:Y:S01]  /*5d20*/  IMAD.U32 R6, RZ, RZ, UR6 ;  /* 0x00000006ff067e24 */ /* 0x000fe2000f8e00ff */
[----:B------:R-:W-:Y:S01]  /*5d30*/  MOV R11, UR5 ;  /* 0x00000005000b7c02 */ /* 0x000fe20008000f00 */
[----:B------:R-:W-:Y:S02]  /*5d40*/  IMAD.U32 R10, RZ, RZ, UR4 ;  /* 0x00000004ff0a7e24 */ /* 0x000fe4000f8e00ff */
[----:B------:R-:W-:Y:S07]  /*5d50*/  LEPC R20, `(.L_x_99) ;  /* 0x000000001014794e */ /* 0x000fee0000000000 */
[----:B---345:R-:W-:Y:S05]  /*5d60*/  CALL.ABS.NOINC R14 ;  /* 0x000000000e007343 */ /* 0x038fea0003c00000 */
.L_x_99:
[----:B------:R-:W1:Y:S01]  /*5d70*/  LDCU.64 UR8, c[0x4][0x80] ;  /* 0x01001000ff0877ac */ /* 0x000e620008000a00 */
[----:B------:R-:W2:Y:S01]  /*5d80*/  LDC.64 R2, c[0x4][R2] ;  /* 0x0100000002027b82 */ /* 0x000ea20000000a00 */
[----:B------:R-:W-:Y:S02]  /*5d90*/  HFMA2 R12, -RZ, RZ, 0, 5.9604644775390625e-08 ;  /* 0x00000001ff0c7431 */ /* 0x000fe400000001ff */
[----:B------:R-:W-:Y:S02]  /*5da0*/  IMAD.MOV.U32 R8, RZ, RZ, 0x70 ;  /* 0x00000070ff087424 */ /* 0x000fe400078e00ff */
[----:B------:R-:W-:Y:S01]  /*5db0*/  IMAD.MOV.U32 R13, RZ, RZ, RZ ;  /* 0x000000ffff0d7224 */ /* 0x000fe200078e00ff */
[----:B------:R-:W3:Y:S01]  /*5dc0*/  LDCU.64 UR6, c[0x4][0x88] ;  /* 0x01001100ff0677ac */ /* 0x000ee20008000a00 */
[----:B------:R-:W4:Y:S01]  /*5dd0*/  LDCU.64 UR4, c[0x4][0x8] ;  /* 0x01000100ff0477ac */ /* 0x000f220008000a00 */
[----:B-1----:R-:W-:Y:S02]  /*5de0*/  MOV R4, UR8 ;  /* 0x0000000800047c02 */ /* 0x002fe40008000f00 */
[----:B------:R-:W-:Y:S02]  /*5df0*/  MOV R5, UR9 ;  /* 0x0000000900057c02 */ /* 0x000fe40008000f00 */
[----:B---3--:R-:W-:Y:S01]  /*5e00*/  MOV R7, UR7 ;  /* 0x0000000700077c02 */ /* 0x008fe20008000f00 */
[----:B------:R-:W-:Y:S01]  /*5e10*/  IMAD.U32 R6, RZ, RZ, UR6 ;  /* 0x00000006ff067e24 */ /* 0x000fe2000f8e00ff */
[----:B----4-:R-:W-:Y:S01]  /*5e20*/  MOV R11, UR5 ;  /* 0x00000005000b7c02 */ /* 0x010fe20008000f00 */
[----:B------:R-:W-:Y:S02]  /*5e30*/  IMAD.U32 R10, RZ, RZ, UR4 ;  /* 0x00000004ff0a7e24 */ /* 0x000fe4000f8e00ff */
[----:B------:R-:W-:Y:S07]  /*5e40*/  LEPC R20, `(.L_x_98) ;  /* 0x000000001014794e */ /* 0x000fee0000000000 */
[----:B--2---:R-:W-:Y:S05]  /*5e50*/  CALL.ABS.NOINC R2 ;  /* 0x0000000002007343 */ /* 0x004fea0003c00000 */
.L_x_98:
[----:B------:R-:W-:Y:S05]  /*5e60*/  BSYNC.RECONVERGENT B6 ;  /* 0x0000000000067941 */ /* 0x000fea0003800200 */
.L_x_97:
[----:B------:R-:W-:Y:S01]  /*5e70*/  R2UR UR4, R56 ;  /* 0x00000000380472ca */ /* 0x000fe200000e0000 */
[----:B------:R-:W-:Y:S01]  /*5e80*/  UISETP.NE.U32.AND UP0, UPT, UR62, URZ, UPT ;  /* 0x000000ff3e00728c */ /* 0x000fe2000bf05070 */
[----:B------:R-:W-:Y:S02]  /*5e90*/  ISETP.NE.U32.AND P4, PT, R50, RZ, PT ;  /* 0x000000ff3200720c */ /* 0x000fe40003f85070 */
[----:B------:R-:W-:Y:S01]  /*5ea0*/  ISETP.NE.U32.AND P2, PT, RZ, UR56, PT ;  /* 0x00000038ff007c0c */ /* 0x000fe2000bf45070 */
[----:B------:R-:W-:Y:S01]  /*5eb0*/  UISETP.NE.AND.EX UP1, UPT, UR63, URZ, UPT, UP0 ;  /* 0x000000ff3f00728c */ /* 0x000fe2000bf25300 */
[----:B------:R-:W-:Y:S01]  /*5ec0*/  ISETP.NE.AND.EX P4, PT, R51, RZ, PT, P4 ;  /* 0x000000ff3300720c */ /* 0x000fe20003f85340 */
[----:B------:R-:W-:Y:S01]  /*5ed0*/  UPLOP3.LUT UP0, UPT, UPT, UPT, UPT, 0x40, 0x4 ;  /* 0x000000000004789c */ /* 0x000fe20003f0e870 */
[----:B------:R-:W-:Y:S05]  /*5ee0*/  ISETP.NE.AND.EX P2, PT, RZ, UR57, PT, P2 ;  /* 0x00000039ff007c0c */ /* 0x000fea000bf45320 */
[----:B------:R-:W-:Y:S06]  /*5ef0*/  UISETP.NE.AND UP2, UPT, UR4, URZ, UPT ;  /* 0x000000ff0400728c */ /* 0x000fec000bf45270 */
[----:B------:R-:W-:Y:S05]  /*5f00*/  PLOP3.LUT P1, PT, PT, PT, UP2, 0x80, 0x8 ;  /* 0x000000000008781c */ /* 0x000fea0003f2f028 */
[----:B------:R-:W-:Y:S06]  /*5f10*/  @UP2 UPLOP3.LUT UP0, UPT, UPT, UPT, UP1, 0x80, 0x8 ;  /* 0x000000000008289c */ /* 0x000fec0003f0f010 */
[----:B------:R-:W-:Y:S01]  /*5f20*/  PLOP3.LUT P0, PT, PT, PT, UP0, 0x80, 0x8 ;  /* 0x000000000008781c */ /* 0x000fe20003f0f008 */
[----:B------:R-:W-:Y:S01]  /*5f30*/  @!UPT UIADD3 URZ, UPT, UPT, URZ, URZ, URZ ;  /* 0x000000fffffff290 */ /* 0x000fe2000fffe0ff */
[----:B------:R-:W-:Y:S11]  /*5f40*/  BRA.U !UP1, `(.L_x_100) ;  /* 0x00000001093c7547 */ /* 0x000ff6000b800000 */
[----:B------:R-:W-:Y:S01]  /*5f50*/  UISETP.NE.U32.AND UP0, UPT, UR56, URZ, UPT ;  /* 0x000000ff3800728c */ /* 0x000fe2000bf05070 */
[----:B-1----:R-:W-:Y:S01]  /*5f60*/  HFMA2 R0, -RZ, RZ, 0, 5.9604644775390625e-08 ;  /* 0x00000001ff007431 */ /* 0x002fe200000001ff */
[----:B------:R-:W1:Y:S01]  /*5f70*/  LDCU.64 UR8, c[0x0][0x358] ;  /* 0x00006b00ff0877ac */ /* 0x000e620008000a00 */
[----:B------:R-:W-:Y:S01]  /*5f80*/  IMAD.MOV.U32 R52, RZ, RZ, 0x1 ;  /* 0x00000001ff347424 */ /* 0x000fe200078e00ff */
[----:B------:R-:W-:Y:S06]  /*5f90*/  UISETP.NE.AND.EX UP0, UPT, UR57, URZ, UPT, UP0 ;  /* 0x000000ff3900728c */ /* 0x000fec000bf05300 */
[----:B------:R-:W-:Y:S05]  /*5fa0*/  PLOP3.LUT P3, PT, PT, PT, UP0, 0x80, 0x8 ;  /* 0x000000000008781c */ /* 0x000fea0003f6f008 */
[----:B------:R-:W2:Y:S01]  /*5fb0*/  @UP0 LDCU.64 UR4, c[0x0][0x888] ;  /* 0x00011100ff0407ac */ /* 0x000ea20008000a00 */
[----:B------:R-:W-:Y:S07]  /*5fc0*/  @UP0 UIMAD UR6, UR36, UR62, URZ ;  /* 0x0000003e240602a4 */ /* 0x000fee000f8e02ff */
[----:B------:R-:W-:Y:S01]  /*5fd0*/  @!P3 PRMT R52, R0, 0x7610, R52 ;  /* 0x000076100034b816 */ /* 0x000fe20000000034 */
[----:B--2---:R-:W-:Y:S06]  /*5fe0*/  @UP0 UIMAD.WIDE UR4, UR6, 0x4, UR4 ;  /* 0x00000004060408a5 */ /* 0x004fec000f8e0204 */
[----:B------:R-:W-:Y:S01]  /*5ff0*/  IMAD.U32 R2, RZ, RZ, UR4 ;  /* 0x00000004ff027e24 */ /* 0x000fe2000f8e00ff */
[----:B------:R-:W-:Y:S04]  /*6000*/  MOV R3, UR5 ;  /* 0x0000000500037c02 */ /* 0x000fe80008000f00 */
[----:B------:R-:W2:Y:S01]  /*6010*/  @!UP0 LDCU UR4, c[0x0][0x880] ;  /* 0x00011000ff0487ac */ /* 0x000ea20008000800 */
[----:B-1---5:R3:W5:Y:S02]  /*6020*/  @P3 LDG.E R27, desc[UR8][R2.64] ;  /* 0x00000008021b3981 */ /* 0x022764000c1e1900 */
[----:B--23--:R-:W-:Y:S02]  /*6030*/  @!P3 IMAD.U32 R27, RZ, RZ, UR4 ;  /* 0x00000004ff1bbe24 */ /* 0x00cfe4000f8e00ff */
.L_x_100:
[----:B------:R-:W-:Y:S05]  /*6040*/  @!P4 BRA `(.L_x_101) ;  /* 0x000000000024c947 */ /* 0x000fea0003800000 */
[----:B------:R-:W-:Y:S01]  /*6050*/  ISETP.NE.U32.AND P3, PT, R48, RZ, PT ;  /* 0x000000ff3000720c */ /* 0x000fe20003f65070 */
[----:B------:R-:W2:Y:S03]  /*6060*/  LDCU.64 UR4, c[0x0][0x358] ;  /* 0x00006b00ff0477ac */ /* 0x000ea60008000a00 */
[----:B------:R-:W-:Y:S11]  /*6070*/  ISETP.NE.AND.EX P3, PT, R49, RZ, PT, P3 ;  /* 0x000000ff3100720c */ /* 0x000ff60003f65330 */
[----:B------:R-:W-:Y:S02]  /*6080*/  @!UPT UIADD3 URZ, UPT, UPT, URZ, URZ, URZ ;  /* 0x000000fffffff290 */ /* 0x000fe4000fffe0ff */
[----:B------:R-:W3:Y:S01]  /*6090*/  @P3 LDC.64 R2, c[0x0][0x8a8] ;  /* 0x00022a00ff023b82 */ /* 0x000ee20000000a00 */
[----:B-1----:R-:W-:Y:S04]  /*60a0*/  @P3 IMAD R0, R50, UR36, RZ ;  /* 0x0000002432003c24 */ /* 0x002fe8000f8e02ff */
[----:B---3--:R-:W-:Y:S05]  /*60b0*/  @P3 IMAD.WIDE R2, R0, 0x4, R2 ;  /* 0x0000000400023825 */ /* 0x008fea00078e0202 */
[----:B--2--5:R2:W5:Y:S02]  /*60c0*/  @P3 LDG.E R24, desc[UR4][R2.64] ;  /* 0x0000000402183981 */ /* 0x024564000c1e1900 */
[----:B--2---:R-:W3:Y:S02]  /*60d0*/  @!P3 LDC R24, c[0x0][0x8a0] ;  /* 0x00022800ff18bb82 */ /* 0x004ee40000000800 */
.L_x_101:
[----:B-----5:R-:W-:Y:S01]  /*60e0*/  FSETP.NEU.AND P3, PT, R27, RZ, PT ;  /* 0x000000ff1b00720b */ /* 0x020fe20003f6d000 */
[----:B------:R-:W-:Y:S01]  /*60f0*/  IMAD.SHL.U32 R75, R26, 0x4, RZ ;  /* 0x000000041a4b7824 */ /* 0x000fe200078e00ff */
[----:B------:R-:W-:Y:S01]  /*6100*/  SEL R4, RZ, 0xffffffff, P2 ;  /* 0xffffffffff047807 */ /* 0x000fe20001000000 */
[----:B------:R-:W-:Y:S01]  /*6110*/  BSSY B1, `(.L_x_102) ;  /* 0x0000044000017945 */ /* 0x000fe20003800000 */
[----:B------:R-:W-:Y:S01]  /*6120*/  @P1 LOP3.LUT P2, RZ, R52, 0xff, RZ, 0xc0, !PT ;  /* 0x000000ff34ff1812 */ /* 0x000fe2000784c0ff */
[----:B------:R-:W-:Y:S01]  /*6130*/  VIADD R69, R75, UR44 ;  /* 0x0000002c4b457c36 */ /* 0x000fe20008000000 */
[----:B-1----:R-:W-:Y:S01]  /*6140*/  @P1 SEL R0, RZ, 0xffffffff, P3 ;  /* 0xffffffffff001807 */ /* 0x002fe20001800000 */
[----:B------:R-:W-:Y:S01]  /*6150*/  IMAD.MOV.U32 R76, RZ, RZ, 0x1 ;  /* 0x00000001ff4c7424 */ /* 0x000fe200078e00ff */
[----:B------:R-:W-:Y:S01]  /*6160*/  LOP3.LUT R62, R62, 0x1, RZ, 0x3c, !PT ;  /* 0x000000013e3e7812 */ /* 0x000fe200078e3cff */
[----:B------:R-:W-:Y:S01]  /*6170*/  IMAD.MOV.U32 R74, RZ, RZ, RZ ;  /* 0x000000ffff4a7224 */ /* 0x000fe200078e00ff */
[----:B------:R-:W-:Y:S02]  /*6180*/  @P0 SEL R0, R4, R0, !P2 ;  /* 0x0000000004000207 */ /* 0x000fe40005000000 */
[----:B------:R-:W-:Y:S02]  /*6190*/  CS2R R46, SRZ ;  /* 0x00000000002e7805 */ /* 0x000fe4000001ff00 */
[----:B------:R-:W-:Y:S02]  /*61a0*/  LEA R71, R22, UR44, 0x3 ;  /* 0x0000002c16477c11 */ /* 0x000fe4000f8e18ff */
[----:B------:R-:W-:Y:S02]  /*61b0*/  CS2R R44, SRZ ;  /* 0x00000000002c7805 */ /* 0x000fe4000001ff00 */
[----:B------:R-:W-:Y:S02]  /*61c0*/  @P1 LOP3.LUT R0, R0, 0x1, RZ, 0xc0, !PT ;  /* 0x0000000100001812 */ /* 0x000fe400078ec0ff */
[----:B------:R-:W-:Y:S02]  /*61d0*/  CS2R R42, SRZ ;  /* 0x00000000002a7805 */ /* 0x000fe4000001ff00 */
[----:B------:R-:W-:Y:S02]  /*61e0*/  SHF.L.U32 R2, R61, 0x1f, RZ ;  /* 0x0000001f3d027819 */ /* 0x000fe400000006ff */
[----:B------:R-:W-:Y:S02]  /*61f0*/  CS2R R40, SRZ ;  /* 0x0000000000287805 */ /* 0x000fe4000001ff00 */
[----:B------:R-:W-:Y:S02]  /*6200*/  ISETP.NE.U32.OR P6, PT, R0, 0x1, !P1 ;  /* 0x000000010000780c */ /* 0x000fe40004fc5470 */
[----:B------:R-:W-:Y:S02]  /*6210*/  CS2R R38, SRZ ;  /* 0x0000000000267805 */ /* 0x000fe4000001ff00 */
[----:B------:R-:W-:Y:S02]  /*6220*/  PLOP3.LUT P2, PT, PT, PT, UP1, 0x80, 0x8 ;  /* 0x000000000008781c */ /* 0x000fe40003f4f018 */
[----:B------:R-:W-:Y:S02]  /*6230*/  CS2R R36, SRZ ;  /* 0x0000000000247805 */ /* 0x000fe4000001ff00 */
[----:B------:R-:W-:Y:S02]  /*6240*/  LEA.HI R25, R22, R22, RZ, 0x1 ;  /* 0x0000001616197211 */ /* 0x000fe400078f08ff */
[----:B------:R-:W-:Y:S02]  /*6250*/  CS2R R34, SRZ ;  /* 0x0000000000227805 */ /* 0x000fe4000001ff00 */
[----:B------:R-:W-:Y:S02]  /*6260*/  LOP3.LUT P4, R58, R52, 0xff, RZ, 0xc0, !PT ;  /* 0x000000ff343a7812 */ /* 0x000fe4000788c0ff */
[----:B------:R-:W-:Y:S02]  /*6270*/  CS2R R32, SRZ ;  /* 0x0000000000207805 */ /* 0x000fe4000001ff00 */
[----:B------:R-:W-:Y:S01]  /*6280*/  SEL R3, RZ, 0xffffffff, P3 ;  /* 0xffffffffff037807 */ /* 0x000fe20001800000 */
[----:B------:R-:W-:Y:S01]  /*6290*/  VIADD R68, R69, 0x400 ;  /* 0x0000040045447836 */ /* 0x000fe20000000000 */
[----:B------:R-:W-:Y:S01]  /*62a0*/  P2R R66, PR, RZ, 0x40 ;  /* 0x00000040ff427803 */ /* 0x000fe20000000000 */
[----:B------:R-:W-:Y:S01]  /*62b0*/  IMAD.IADD R67, R63, 0x1, R69 ;  /* 0x000000013f437824 */ /* 0x000fe200078e0245 */
[----:B------:R-:W-:Y:S02]  /*62c0*/  @P6 SHF.L.U32 R0, R62, 0x1f, RZ ;  /* 0x0000001f3e006819 */ /* 0x000fe400000006ff */
[----:B------:R-:W-:Y:S02]  /*62d0*/  @P2 SEL R3, R4, R3, !P4 ;  /* 0x0000000304032207 */ /* 0x000fe40006000000 */
[----:B------:R1:W2:Y:S02]  /*62e0*/  @P6 SYNCS.PHASECHK.TRANS64.TRYWAIT P1, [UR44+0x80], R0 ;  /* 0x00008000ff0065a7 */ /* 0x0002a4000802112c */
[----:B------:R-:W-:Y:S04]  /*62f0*/  LOP3.LUT R3, R3, 0x1, RZ, 0xc0, !PT ;  /* 0x0000000103037812 */ /* 0x000fe800078ec0ff */
[----:B------:R-:W-:Y:S04]  /*6300*/  ISETP.NE.U32.AND P5, PT, R3, 0x1, PT ;  /* 0x000000010300780c */ /* 0x000fe80003fa5070 */
[----:B------:R-:W-:Y:S01]  /*6310*/  P2R R77, PR, RZ, 0x20 ;  /* 0x00000020ff4d7803 */ /* 0x000fe20000000000 */
[----:B------:R4:W3:Y:S01]  /*6320*/  SYNCS.PHASECHK.TRANS64.TRYWAIT P0, [R71+URZ+0xf0], R2 ;  /* 0x0000f002470075a7 */ /* 0x0008e200080011ff */
[C---:B-1----:R-:W-:Y:S01]  /*6330*/  IMAD.SHL.U32 R0, R25.reuse, 0x40, RZ ;  /* 0x0000004019007824 */ /* 0x042fe200078e00ff */
[----:B------:R-:W-:Y:S04]  /*6340*/  LOP3.LUT R25, R25, 0xffe, RZ, 0xc0, !PT ;  /* 0x00000ffe19197812 */ /* 0x000fe800078ec0ff */
[----:B------:R-:W-:Y:S01]  /*6350*/  LOP3.LUT R0, R0, 0xffffff80, RZ, 0xc0, !PT ;  /* 0xffffff8000007812 */ /* 0x000fe200078ec0ff */
[----:B------:R-:W-:Y:S04]  /*6360*/  IMAD.IADD R25, R22, 0x1, -R25 ;  /* 0x0000000116197824 */ /* 0x000fe800078e0a19 */
[----:B------:R-:W-:Y:S04]  /*6370*/  IMAD.IADD R0, R23, 0x1, R0 ;  /* 0x0000000117007824 */ /* 0x000fe800078e0200 */
[----:B------:R-:W-:Y:S01]  /*6380*/  IMAD R25, R25, 0x100000, R0 ;  /* 0x0010000019197824 */ /* 0x000fe200078e0200 */
[----:B--2---:R-:W-:Y:S01]  /*6390*/  @P6 SEL R76, RZ, 0x1, !P1 ;  /* 0x00000001ff4c6807 */ /* 0x004fe20004800000 */
[----:B----4-:R-:W-:Y:S06]  /*63a0*/  @!P6 BRA `(.L_x_103) ;  /* 0x000000000068e947 */ /* 0x010fec0003800000 */
[----:B------:R-:W-:Y:S01]  /*63b0*/  @P5 IMAD R5, R64, 0x4, R68 ;  /* 0x0000000440055824 */ /* 0x000fe200078e0244 */
[----:B------:R-:W-:Y:S01]  /*63c0*/  ISETP.NE.AND P1, PT, R76, RZ, PT ;  /* 0x000000ff4c00720c */ /* 0x000fe20003f25270 */
[----:B------:R-:W-:Y:S01]  /*63d0*/  @P5 IMAD R4, R64, 0x4, R69 ;  /* 0x0000000440045824 */ /* 0x000fe200078e0245 */
[----:B------:R-:W-:Y:S01]  /*63e0*/  BSSY B0, `(.L_x_104) ;  /* 0x000000e000007945 */ /* 0x000fe20003800000 */
[----:B------:R-:W-:Y:S01]  /*63f0*/  IMAD.MOV.U32 R46, RZ, RZ, RZ ;  /* 0x000000ffff2e7224 */ /* 0x000fe200078e00ff */
[----:B------:R-:W-:Y:S01]  /*6400*/  CS2R R42, SRZ ;  /* 0x00000000002a7805 */ /* 0x000fe2000001ff00 */
[----:B------:R-:W-:Y:S01]  /*6410*/  @P5 IMAD.IADD R5, R63, 0x1, R5 ;  /* 0x000000013f055824 */ /* 0x000fe200078e0205 */
[----:B------:R-:W-:Y:S02]  /*6420*/  CS2R R40, SRZ ;  /* 0x0000000000287805 */ /* 0x000fe4000001ff00 */
[----:B------:R-:W-:Y:S02]  /*6430*/  CS2R R44, SRZ ;  /* 0x00000000002c7805 */ /* 0x000fe4000001ff00 */
[----:B------:R-:W-:Y:S02]  /*6440*/  CS2R R34, SRZ ;  /* 0x0000000000227805 */ /* 0x000fe4000001ff00 */
[----:B------:R-:W-:Y:S02]  /*6450*/  CS2R R32, SRZ ;  /* 0x0000000000207805 */ /* 0x000fe4000001ff00 */
[----:B------:R-:W-:Y:S02]  /*6460*/  CS2R R38, SRZ ;  /* 0x0000000000267805 */ /* 0x000fe4000001ff00 */
[----:B------:R-:W-:Y:S01]  /*6470*/  CS2R R36, SRZ ;  /* 0x0000000000247805 */ /* 0x000fe2000001ff00 */
[----:B------:R-:W-:Y:S06]  /*6480*/  @P1 BRA `(.L_x_105) ;  /* 0x00000000000c1947 */ /* 0x000fec0003800000 */
[----:B------:R-:W-:Y:S04]  /*6490*/  SHF.L.U32 R3, R62, 0x1f, RZ ;  /* 0x0000001f3e037819 */ /* 0x000fe800000006ff */
[----:B------:R-:W1:Y:S02]  /*64a0*/  SYNCS.PHASECHK.TRANS64.TRYWAIT P1, [UR44+0x80], R3 ;  /* 0x00008003ff0075a7 */ /* 0x000e64000802112c */
[----:B-1----:R-:W-:Y:S05]  /*64b0*/  @!P1 BRA `(.L_x_106) ;  /* 0x0000002800fc9947 */ /* 0x002fea0003800000 */
.L_x_105:
[----:B------:R-:W-:Y:S05]  /*64c0*/  BSYNC B0 ;  /* 0x0000000000007941 */ /* 0x000fea0003800000 */
.L_x_104:
[----:B------:R-:W-:Y:S01]  /*64d0*/  ISETP.NE.AND P1, PT, R77, RZ, PT ;  /* 0x000000ff4d00720c */ /* 0x000fe20003f25270 */
[----:B------:R-:W-:Y:S11]  /*64e0*/  HFMA2 R74, -RZ, RZ, 0, 5.9604644775390625e-08 ;  /* 0x00000001ff4a7431 */ /* 0x000ff600000001ff */
[----:B------:R-:W-:Y:S01]  /*64f0*/  @!UPT UIADD3 URZ, UPT, UPT, URZ, URZ, URZ ;  /* 0x000000fffffff290 */ /* 0x000fe2000fffe0ff */
[----:B------:R-:W-:Y:S05]  /*6500*/  @P1 WARPSYNC.ALL ;  /* 0x0000000000001948 */ /* 0x000fea0003800000 */
[----:B------:R2:W4:Y:S04]  /*6510*/  @P1 LDSM.16.M88.4 R40, [R4+0x400] ;  /* 0x000400000428183b */ /* 0x0005280000000200 */
[----:B------:R2:W1:Y:S04]  /*6520*/  @P1 LDSM.16.M88.4 R44, [R5] ;  /* 0x00000000052c183b */ /* 0x0004680000000200 */
[----:B------:R2:W1:Y:S04]  /*6530*/  @P1 LDSM.16.M88.4 R32, [R75+UR44+0x400] ;  /* 0x0004002c4b20183b */ /* 0x0004680008000200 */
[----:B------:R2:W1:Y:S02]  /*6540*/  @P1 LDSM.16.M88.4 R36, [R67+0x400] ;  /* 0x000400004324183b */ /* 0x0004640000000200 */
.L_x_103:
[----:B------:R-:W-:Y:S05]  /*6550*/  BSYNC B1 ;  /* 0x0000000000017941 */ /* 0x000fea0003800000 */
.L_x_102:
[----:B-1----:R-:W-:Y:S04]  /*6560*/  SHF.R.U32.HI R0, RZ, 0x15, R25 ;  /* 0x00000015ff007819 */ /* 0x002fe80000011619 */
[----:B------:R-:W-:Y:S01]  /*6570*/  LOP3.LUT P1, RZ, R0, 0x3, R53, 0x48, !PT ;  /* 0x0000000300ff7812 */ /* 0x000fe20007824835 */
[----:B------:R-:W-:Y:S01]  /*6580*/  @!UPT UIADD3 URZ, UPT, UPT, URZ, URZ, URZ ;  /* 0x000000fffffff290 */ /* 0x000fe2000fffe0ff */
[----:B---3--:R-:W-:Y:S11]  /*6590*/  @P0 BRA `(.L_x_107) ;  /* 0x0000000000080947 */ /* 0x008ff60003800000 */
[----:B------:R-:W1:Y:S02]  /*65a0*/  SYNCS.PHASECHK.TRANS64.TRYWAIT P0, [R71+URZ+0xf0], R2 ;  /* 0x0000f002470075a7 */ /* 0x000e6400080011ff */
[----:B-1----:R-:W-:Y:S05]  /*65b0*/  @!P0 BRA `(.L_x_108) ;  /* 0x0000002800d48947 */ /* 0x002fea0003800000 */
.L_x_107:
[----:B------:R-:W-:Y:S05]  /*65c0*/  @!P1 BRA `(.L_x_109) ;  /* 0x0000000000409947 */ /* 0x000fea0003800000 */
[----:B------:R-:W2:Y:S01]  /*65d0*/  LDCU.64 UR8, c[0x4][0x70] ;  /* 0x01000e00ff0877ac */ /* 0x000ea20008000a00 */
[----:B------:R-:W-:Y:S01]  /*65e0*/  MOV R3, 0x0 ;  /* 0x0000000000037802 */ /* 0x000fe20000000f00 */
[----:B------:R-:W-:Y:S02]  /*65f0*/  HFMA2 R12, -RZ, RZ, 0, 5.9604644775390625e-08 ;  /* 0x00000001ff0c7431 */ /* 0x000fe400000001ff */
[----:B------:R-:W-:Y:S02]  /*6600*/  IMAD.MOV.U32 R8, RZ, RZ, 0x192 ;  /* 0x00000192ff087424 */ /* 0x000fe400078e00ff */
[----:B------:R-:W-:Y:S01]  /*6610*/  IMAD.MOV.U32 R13, RZ, RZ, RZ ;  /* 0x000000ffff0d7224 */ /* 0x000fe200078e00ff */
[----:B------:R-:W3:Y:S01]  /*6620*/  LDCU.64 UR6, c[0x4][0x78] ;  /* 0x01000f00ff0677ac */ /* 0x000ee20008000a00 */
[----:B-1----:R-:W1:Y:S01]  /*6630*/  LDC.64 R2, c[0x4][R3] ;  /* 0x0100000003027b82 */ /* 0x002e620000000a00 */
[----:B------:R-:W5:Y:S01]  /*6640*/  LDCU.64 UR4, c[0x4][0x10] ;  /* 0x01000200ff0477ac */ /* 0x000f620008000a00 */
[----:B--2---:R-:W-:Y:S01]  /*6650*/  MOV R5, UR9 ;  /* 0x0000000900057c02 */ /* 0x004fe20008000f00 */
[----:B------:R-:W-:Y:S01]  /*6660*/  IMAD.U32 R4, RZ, RZ, UR8 ;  /* 0x00000008ff047e24 */ /* 0x000fe2000f8e00ff */
[----:B---3--:R-:W-:Y:S01]  /*6670*/  MOV R7, UR7 ;  /* 0x0000000700077c02 */ /* 0x008fe20008000f00 */
[----:B------:R-:W-:Y:S01]  /*6680*/  IMAD.U32 R6, RZ, RZ, UR6 ;  /* 0x00000006ff067e24 */ /* 0x000fe2000f8e00ff */
[----:B-----5:R-:W-:Y:S01]  /*6690*/  MOV R11, UR5 ;  /* 0x00000005000b7c02 */ /* 0x020fe20008000f00 */
[----:B------:R-:W-:Y:S02]  /*66a0*/  IMAD.U32 R10, RZ, RZ, UR4 ;  /* 0x00000004ff0a7e24 */ /* 0x000fe4000f8e00ff */
[----:B------:R-:W-:Y:S07]  /*66b0*/  LEPC R20, `(.L_x_109) ;  /* 0x000000001014794e */ /* 0x000fee0000000000 */
[----:B-1--4-:R-:W-:Y:S05]  /*66c0*/  CALL.ABS.NOINC R2 ;  /* 0x0000000002007343 */ /* 0x012fea0003c00000 */
.L_x_109:
[----:B------:R-:W-:Y:S05]  /*66d0*/  WARPSYNC.ALL ;  /* 0x0000000000007948 */ /* 0x000fea0003800000 */
[----:B------:R-:W-:Y:S01]  /*66e0*/  R2UR UR4, R25 ;  /* 0x00000000190472ca */ /* 0x000fe200000e0000 */
[----:B------:R-:W-:Y:S01]  /*66f0*/  BSSY.RECONVERGENT B0, `(.L_x_110) ;  /* 0x000003c000007945 */ /* 0x000fe20003800200 */
[----:B------:R-:W-:Y:S02]  /*6700*/  SHF.L.U32 R73, R64, 0x2, RZ ;  /* 0x0000000240497819 */ /* 0x000fe400000006ff */
[----:B------:R-:W-:Y:S02]  /*6710*/  ISETP.NE.AND P0, PT, R65, RZ, PT ;  /* 0x000000ff4100720c */ /* 0x000fe40003f05270 */
[----:B------:R-:W-:Y:S04]  /*6720*/  IADD3 R68, PT, PT, R68, R73, RZ ;  /* 0x0000004944447210 */ /* 0x000fe80007ffe0ff */
[----:B------:R-:W-:Y:S03]  /*6730*/  IADD3 R70, PT, PT, R63, R68, RZ ;  /* 0x000000443f467210 */ /* 0x000fe60007ffe0ff */
[----:B--2---:R-:W2:Y:S02]  /*6740*/  LDTM.16dp128bit.x8 R4, tmem[UR4] ;  /* 0x00000004000479ee */ /* 0x004ea40008180000 */
[C---:B--2---:R-:W-:Y:S01]  /*6750*/  FMUL R0, R24.reuse, R4 ;  /* 0x0000000418007220 */ /* 0x044fe20000400000 */
[C---:B-1----:R-:W-:Y:S01]  /*6760*/  FMUL R2, R24.reuse, R5 ;  /* 0x0000000518027220 */ /* 0x042fe20000400000 */
[C---:B------:R-:W-:Y:S01]  /*6770*/  FMUL R3, R24.reuse, R6 ;  /* 0x0000000618037220 */ /* 0x040fe20000400000 */
[C---:B------:R-:W-:Y:S01]  /*6780*/  FMUL R7, R24.reuse, R7 ;  /* 0x0000000718077220 */ /* 0x040fe20000400000 */
[C---:B------:R-:W-:Y:S01]  /*6790*/  FFMA R28, R27.reuse, R32, R0 ;  /* 0x000000201b1c7223 */ /* 0x040fe20000000000 */
        /* <DEDUP_REMOVED lines=10> */
[----:B------:R1:W-:Y:S01]  /*6840*/  STSM.16.M88.4 [R69+0x400], R28 ;  /* 0x0004001c45007844 */ /* 0x0003e20000000200 */
[C---:B------:R-:W-:Y:S01]  /*6850*/  FMUL R9, R24.reuse, R13 ;  /* 0x0000000d18097220 */ /* 0x040fe20000400000 */
[C---:B------:R-:W-:Y:S01]  /*6860*/  FFMA R6, R27.reuse, R38, R6 ;  /* 0x000000261b067223 */ /* 0x040fe20000000006 */
[C---:B------:R-:W-:Y:S01]  /*6870*/  FMUL R10, R24.reuse, R14 ;  /* 0x0000000e180a7220 */ /* 0x040fe20000400000 */
[C---:B------:R-:W-:Y:S01]  /*6880*/  FFMA R7, R27.reuse, R39, R11 ;  /* 0x000000271b077223 */ /* 0x040fe2000000000b */
[C---:B------:R-:W-:Y:S01]  /*6890*/  FMUL R15, R24.reuse, R15 ;  /* 0x0000000f180f7220 */ /* 0x040fe20000400000 */
[C---:B----4-:R-:W-:Y:S01]  /*68a0*/  FFMA R8, R27.reuse, R40, R8 ;  /* 0x000000281b087223 */ /* 0x050fe20000000008 */
[C---:B------:R-:W-:Y:S01]  /*68b0*/  FMUL R12, R24.reuse, R16 ;  /* 0x00000010180c7220 */ /* 0x040fe20000400000 */
[C---:B------:R-:W-:Y:S01]  /*68c0*/  FFMA R9, R27.reuse, R41, R9 ;  /* 0x000000291b097223 */ /* 0x040fe20000000009 */
[----:B------:R1:W-:Y:S01]  /*68d0*/  STSM.16.M88.4 [R67+0x400], R4 ;  /* 0x0004000443007844 */ /* 0x0003e20000000200 */
[C---:B------:R-:W-:Y:S01]  /*68e0*/  FMUL R13, R24.reuse, R17 ;  /* 0x00000011180d7220 */ /* 0x040fe20000400000 */
[C---:B------:R-:W-:Y:S01]  /*68f0*/  FFMA R10, R27.reuse, R42, R10 ;  /* 0x0000002a1b0a7223 */ /* 0x040fe2000000000a */
[C---:B------:R-:W-:Y:S01]  /*6900*/  FMUL R14, R24.reuse, R18 ;  /* 0x00000012180e7220 */ /* 0x040fe20000400000 */
[C---:B------:R-:W-:Y:S01]  /*6910*/  FFMA R11, R27.reuse, R43, R15 ;  /* 0x0000002b1b0b7223 */ /* 0x040fe2000000000f */
[----:B------:R-:W-:Y:S01]  /*6920*/  FMUL R19, R24, R19 ;  /* 0x0000001318137220 */ /* 0x000fe20000400000 */
[C---:B------:R-:W-:Y:S01]  /*6930*/  FFMA R12, R27.reuse, R44, R12 ;  /* 0x0000002c1b0c7223 */ /* 0x040fe2000000000c */
[C---:B------:R-:W-:Y:S01]  /*6940*/  FFMA R13, R27.reuse, R45, R13 ;  /* 0x0000002d1b0d7223 */ /* 0x040fe2000000000d */
[C---:B------:R-:W-:Y:S01]  /*6950*/  FFMA R14, R27.reuse, R46, R14 ;  /* 0x0000002e1b0e7223 */ /* 0x040fe2000000000e */
[----:B------:R1:W-:Y:S01]  /*6960*/  STSM.16.M88.4 [R68], R8 ;  /* 0x0000000844007844 */ /* 0x0003e20000000200 */
[----:B------:R-:W-:Y:S05]  /*6970*/  FFMA R15, R27, R47, R19 ;  /* 0x0000002f1b0f7223 */ /* 0x000fea0000000013 */
[----:B------:R1:W-:Y:S01]  /*6980*/  STSM.16.M88.4 [R70], R12 ;  /* 0x0000000c46007844 */ /* 0x0003e20000000200 */
[----:B------:R-:W-:Y:S01]  /*6990*/  @!PT LDS RZ, [RZ] ;  /* 0x00000000fffff984 */ /* 0x000fe20000000800 */
[----:B------:R-:W-:Y:S01]  /*69a0*/  @!PT LDS RZ, [RZ] ;  /* 0x00000000fffff984 */ /* 0x000fe20000000800 */
[----:B------:R-:W-:Y:S01]  /*69b0*/  @!PT LDS RZ, [RZ] ;  /* 0x00000000fffff984 */ /* 0x000fe20000000800 */
[----:B------:R-:W-:Y:S01]  /*69c0*/  @!PT LDS RZ, [RZ] ;  /* 0x00000000fffff984 */ /* 0x000fe20000000800 */
[----:B------:R2:W-:Y:S06]  /*69d0*/  MEMBAR.ALL.CTA ;  /* 0x0000000000007992 */ /* 0x0005ec0000008000 */
[----:B--2---:R-:W2:Y:S02]  /*69e0*/  FENCE.VIEW.ASYNC.S ;  /* 0x00000000000073c6 */ /* 0x004ea40000000000 */
[----:B--2---:R-:W-:Y:S06]  /*69f0*/  BAR.SYNC.DEFER_BLOCKING 0x1, 0x80 ;  /* 0x0042000000007b1d */ /* 0x004fec0000010000 */
[----:B------:R-:W-:Y:S05]  /*6a00*/  @P0 BRA `(.L_x_111) ;  /* 0x0000000000280947 */ /* 0x000fea0003800000 */
[----:B------:R-:W2:Y:S01]  /*6a10*/  LDCU.64 UR6, c[0x0][0x348] ;  /* 0x00006900ff0677ac */ /* 0x000ea20008000a00 */
[----:B------:R-:W-:Y:S01]  /*6a20*/  UIADD3 UR4, UPT, UPT, UR44, 0x400, URZ ;  /* 0x000004002c047890 */ /* 0x000fe2000fffe0ff */
[----:B------:R-:W-:Y:S05]  /*6a30*/  UMOV UR51, UR36 ;  /* 0x0000002400337c82 */ /* 0x000fea0008000000 */
[----:B------:R-:W-:Y:S04]  /*6a40*/  MOV R57, UR4 ;  /* 0x0000000400397c02 */ /* 0x000fe80008000f00 */
[----:B------:R-:W-:Y:S01]  /*6a50*/  R2UR UR48, R57 ;  /* 0x00000000393072ca */ /* 0x000fe200000e0000 */
[----:B--2---:R-:W-:Y:S04]  /*6a60*/  UIADD3 UR4, UP0, UPT, UR6, 0x680, URZ ;  /* 0x0000068006047890 */ /* 0x004fe8000ff1e0ff */
[----:B------:R-:W-:Y:S09]  /*6a70*/  UIADD3.X UR5, UPT, UPT, URZ, UR7, URZ, UP0, !UPT ;  /* 0x00000007ff057290 */ /* 0x000ff200087fe4ff */
[----:B------:R2:W-:Y:S01]  /*6a80*/  UTMASTG.3D [UR48], [UR4] ;  /* 0x00000030040073b5 */ /* 0x0005e20008010000 */
[----:B------:R0:W-:Y:S01]  /*6a90*/  UTMACMDFLUSH ;  /* 0x00000000000079b7 */ /* 0x0001e20000000000 */
[----:B--2---:R-:W-:Y:S04]  /*6aa0*/  DEPBAR.LE SB0, 0x1 ;  /* 0x000080400000791a */ /* 0x004fe80000000000 */
.L_x_111:
[----:B------:R-:W-:Y:S05]  /*6ab0*/  BSYNC.RECONVERGENT B0 ;  /* 0x0000000000007941 */ /* 0x000fea0003800200 */
.L_x_110:
[----:B------:R-:W-:Y:S01]  /*6ac0*/  BAR.SYNC.DEFER_BLOCKING 0x1, 0x80 ;  /* 0x0042000000007b1d */ /* 0x000fe20000010000 */
[----:B------:R-:W-:Y:S01]  /*6ad0*/  ISETP.NE.AND P1, PT, R66, RZ, PT ;  /* 0x000000ff4200720c */ /* 0x000fe20003f25270 */
[----:B------:R-:W-:Y:S01]  /*6ae0*/  UISETP.NE.AND UP0, UPT, UR47, URZ, UPT ;  /* 0x000000ff2f00728c */ /* 0x000fe2000bf05270 */
[----:B------:R-:W-:Y:S11]  /*6af0*/  LEA R2, R74, UR44, 0x3 ;  /* 0x0000002c4a027c11 */ /* 0x000ff6000f8e18ff */
[----:B-1----:R-:W-:Y:S01]  /*6b00*/  @P1 SHF.L.U32 R4, R62, 0x1f, RZ ;  /* 0x0000001f3e041819 */ /* 0x002fe200000006ff */
[----:B------:R-:W-:Y:S06]  /*6b10*/  BRA.U !UP0, `(.L_x_112) ;  /* 0x0000000108247547 */ /* 0x000fec000b800000 */
[----:B------:R-:W1:Y:S01]  /*6b20*/  S2R R0, SR_CgaCtaId ;  /* 0x0000000000007919 */ /* 0x000e620000008800 */
[----:B------:R-:W-:Y:S01]  /*6b30*/  IMAD.U32 R3, RZ, RZ, UR46 ;  /* 0x0000002eff037e24 */ /* 0x000fe2000f8e00ff */
[----:B------:R-:W-:Y:S04]  /*6b40*/  UIADD3 UR4, UPT, UPT, UR46, 0x1, URZ ;  /* 0x000000012e047890 */ /* 0x000fe8000fffe0ff */
[----:B------:R-:W-:Y:S01]  /*6b50*/  @P1 LEA R3, R3, UR44, 0x3 ;  /* 0x0000002c03031c11 */ /* 0x000fe2000f8e18ff */
[----:B------:R-:W-:Y:S04]  /*6b60*/  UISETP.NE.AND UP0, UPT, UR4, 0x4, UPT ;  /* 0x000000040400788c */ /* 0x000fe8000bf05270 */
[----:B------:R-:W-:Y:S01]  /*6b70*/  @P1 VIADD R3, R3, 0xa0 ;  /* 0x000000a003031836 */ /* 0x000fe20000000000 */
[----:B------:R-:W-:Y:S04]  /*6b80*/  USEL UR46, UR4, URZ, UP0 ;  /* 0x000000ff042e7287 */ /* 0x000fe80008000000 */
[----:B-1----:R-:W-:Y:S04]  /*6b90*/  @P1 PRMT R0, R0, 0x654, R3 ;  /* 0x0000065400001816 */ /* 0x002fe80000000003 */
[----:B------:R1:W-:Y:S04]  /*6ba0*/  @P1 SYNCS.ARRIVE.TRANS64.RED.A1T0 RZ, [R0+URZ], RZ ;  /* 0x000000ff00ff19a7 */ /* 0x0003e800081004ff */
.L_x_112:
[----:B------:R-:W2:Y:S01]  /*6bb0*/  @P1 SYNCS.PHASECHK.TRANS64.TRYWAIT P0, [R2+URZ+0x80], R4 ;  /* 0x00008004020015a7 */ /* 0x000ea200080011ff */
[----:B------:R-:W-:Y:S01]  /*6bc0*/  BSSY B1, `(.L_x_113) ;  /* 0x0000017000017945 */ /* 0x000fe20003800000 */
[----:B--2---:R-:W-:Y:S03]  /*6bd0*/  @P1 SEL R76, RZ, 0x1, !P0 ;  /* 0x00000001ff4c1807 */ /* 0x004fe60004000000 */
[----:B------:R-:W-:Y:S05]  /*6be0*/  @!P1 BRA `(.L_x_114) ;  /* 0x0000000000509947 */ /* 0x000fea0003800000 */
[----:B------:R-:W-:Y:S01]  /*6bf0*/  ISETP.NE.AND P1, PT, R77, RZ, PT ;  /* 0x000000ff4d00720c */ /* 0x000fe20003f25270 */
[----:B------:R-:W-:Y:S01]  /*6c00*/  BSSY B0, `(.L_x_115) ;  /* 0x000000a000007945 */ /* 0x000fe20003800000 */
[----:B------:R-:W-:Y:S11]  /*6c10*/  ISETP.NE.AND P0, PT, R76, RZ, PT ;  /* 0x000000ff4c00720c */ /* 0x000ff60003f05270 */
[----:B------:R-:W-:Y:S04]  /*6c20*/  @P1 IMAD R5, R74, 0x2000, R75 ;  /* 0x000020004a051824 */ /* 0x000fe800078e024b */
[----:B------:R-:W-:Y:S05]  /*6c30*/  @P1 VIADD R4, R5, UR44 ;  /* 0x0000002c05041c36 */ /* 0x000fea0008000000 */
[----:B------:R-:W-:Y:S01]  /*6c40*/  @P1 IADD3 R3, PT, PT, R73, R4, RZ ;  /* 0x0000000449031210 */ /* 0x000fe20007ffe0ff */
[----:B------:R-:W-:Y:S01]  /*6c50*/  @P1 IMAD.IADD R4, R63, 0x1, R4 ;  /* 0x000000013f041824 */ /* 0x000fe200078e0204 */
[----:B------:R-:W-:Y:S06]  /*6c60*/  @P0 BRA `(.L_x_116) ;  /* 0x00000000000c0947 */ /* 0x000fec0003800000 */
[----:B-1----:R-:W-:Y:S04]  /*6c70*/  SHF.L.U32 R0, R62, 0x1f, RZ ;  /* 0x0000001f3e007819 */ /* 0x002fe800000006ff */
[----:B------:R-:W1:Y:S02]  /*6c80*/  SYNCS.PHASECHK.TRANS64.TRYWAIT P0, [R2+URZ+0x80], R0 ;  /* 0x00008000020075a7 */ /* 0x000e6400080011ff */
[----:B-1----:R-:W-:Y:S05]  /*6c90*/  @!P0 BRA `(.L_x_117) ;  /* 0x0000002400308947 */ /* 0x002fea0003800000 */
.L_x_116:
[----:B------:R-:W-:Y:S05]  /*6ca0*/  BSYNC B0 ;  /* 0x0000000000007941 */ /* 0x000fea0003800000 */
.L_x_115:
[----:B------:R-:W-:Y:S02]  /*6cb0*/  ISETP.NE.AND P0, PT, R77, RZ, PT ;  /* 0x000000ff4d00720c */ /* 0x000fe40003f05270 */
[----:B------:R-:W-:Y:S11]  /*6cc0*/  IADD3 R74, PT, PT, R74, 0x1, RZ ;  /* 0x000000014a4a7810 */ /* 0x000ff60007ffe0ff */
[----:B-1----:R-:W-:Y:S01]  /*6cd0*/  @P0 IMAD.IADD R0, R63, 0x1, R3 ;  /* 0x000000013f000824 */ /* 0x002fe200078e0203 */
[----:B------:R-:W-:Y:S05]  /*6ce0*/  @P0 WARPSYNC.ALL ;  /* 0x0000000000000948 */ /* 0x000fea0003800000 */
[----:B------:R2:W3:Y:S04]  /*6cf0*/  @P0 LDSM.16.M88.4 R32, [R5+UR44+0x400] ;  /* 0x0004002c0520083b */ /* 0x0004e80008000200 */
[----:B------:R2:W4:Y:S04]  /*6d00*/  @P0 LDSM.16.M88.4 R36, [R4+0x400] ;  /* 0x000400000424083b */ /* 0x0005280000000200 */
[----:B------:R2:W1:Y:S04]  /*6d10*/  @P0 LDSM.16.M88.4 R40, [R3+0x400] ;  /* 0x000400000328083b */ /* 0x0004680000000200 */
[----:B------:R2:W1:Y:S02]  /*6d20*/  @P0 LDSM.16.M88.4 R44, [R0+0x400] ;  /* 0x00040000002c083b */ /* 0x0004640000000200 */
.L_x_114:
[----:B------:R-:W-:Y:S05]  /*6d30*/  BSYNC B1 ;  /* 0x0000000000017941 */ /* 0x000fea0003800000 */
.L_x_113:
[----:B-12---:R-:W-:Y:S05]  /*6d40*/  VIADD R0, R25, 0x20 ;  /* 0x0000002019007836 */ /* 0x006fea0000000000 */
[----:B------:R-:W-:Y:S04]  /*6d50*/  SHF.R.U32.HI R0, RZ, 0x15, R0 ;  /* 0x00000015ff007819 */ /* 0x000fe80000011600 */
[----:B------:R-:W-:Y:S11]  /*6d60*/  LOP3.LUT P0, RZ, R0, 0x3, R53, 0x48, !PT ;  /* 0x0000000300ff7812 */ /* 0x000ff60007804835 */
[----:B------:R-:W-:Y:S02]  /*6d70*/  @!UPT UIADD3 URZ, UPT, UPT, URZ, URZ, URZ ;  /* 0x000000fffffff290 */ /* 0x000fe4000fffe0ff */
[----:B------:R-:W-:Y:S05]  /*6d80*/  @!P0 BRA `(.L_x_118) ;  /* 0x0000000000408947 */ /* 0x000fea0003800000 */
[----:B------:R-:W1:Y:S01]  /*6d90*/  LDCU.64 UR8, c[0x4][0x70] ;  /* 0x01000e00ff0877ac */ /* 0x000e620008000a00 */
[----:B------:R-:W-:Y:S01]  /*6da0*/  MOV R3, 0x0 ;  /* 0x0000000000037802 */ /* 0x000fe20000000f00 */
[----:B------:R-:W-:Y:S02]  /*6db0*/  HFMA2 R12, -RZ, RZ, 0, 5.9604644775390625e-08 ;  /* 0x00000001ff0c7431 */ /* 0x000fe400000001ff */
[----:B------:R-:W-:Y:S02]  /*6dc0*/  IMAD.MOV.U32 R8, RZ, RZ, 0x192 ;  /* 0x00000192ff087424 */ /* 0x000fe400078e00ff */
[----:B------:R-:W-:Y:S01]  /*6dd0*/  IMAD.MOV.U32 R13, RZ, RZ, RZ ;  /* 0x000000ffff0d7224 */ /* 0x000fe200078e00ff */
[----:B------:R-:W2:Y:S01]  /*6de0*/  LDCU.64 UR6, c[0x4][0x78] ;  /* 0x01000f00ff0677ac */ /* 0x000ea20008000a00 */
[----:B------:R-:W3:Y:S01]  /*6df0*/  LDC.64 R2, c[0x4][R3] ;  /* 0x0100000003027b82 */ /* 0x000ee20000000a00 */
[----:B------:R-:W5:Y:S01]  /*6e00*/  LDCU.64 UR4, c[0x4][0x10] ;  /* 0x01000200ff0477ac */ /* 0x000f620008000a00 */
[----:B-1----:R-:W-:Y:S01]  /*6e10*/  MOV R5, UR9 ;  /* 0x0000000900057c02 */ /* 0x002fe20008000f00 */
[----:B------:R-:W-:Y:S01]  /*6e20*/  IMAD.U32 R4, RZ, RZ, UR8 ;  /* 0x00000008ff047e24 */ /* 0x000fe2000f8e00ff */
[----:B--2---:R-:W-:Y:S01]  /*6e30*/  MOV R7, UR7 ;  /* 0x0000000700077c02 */ /* 0x004fe20008000f00 */
[----:B------:R-:W-:Y:S01]  /*6e40*/  IMAD.U32 R6, RZ, RZ, UR6 ;  /* 0x00000006ff067e24 */ /* 0x000fe2000f8e00ff */
[----:B-----5:R-:W-:Y:S01]  /*6e50*/  MOV R11, UR5 ;  /* 0x00000005000b7c02 */ /* 0x020fe20008000f00 */
[----:B------:R-:W-:Y:S02]  /*6e60*/  IMAD.U32 R10, RZ, RZ, UR4 ;  /* 0x00000004ff0a7e24 */ /* 0x000fe4000f8e00ff */
[----:B------:R-:W-:Y:S07]  /*6e70*/  LEPC R20, `(.L_x_118) ;  /* 0x000000001014794e */ /* 0x000fee0000000000 */
[----:B---34-:R-:W-:Y:S05]  /*6e80*/  CALL.ABS.NOINC R2 ;  /* 0x0000000002007343 */ /* 0x018fea0003c00000 */
.L_x_118:
[----:B------:R-:W1:Y:S01]  /*6e90*/  S2R R72, SR_CgaCtaId ;  /* 0x0000000000487919 */ /* 0x000e620000008800 */
[----:B------:R-:W-:Y:S05]  /*6ea0*/  WARPSYNC.ALL ;  /* 0x0000000000007948 */ /* 0x000fea0003800000 */
[----:B------:R-:W-:Y:S01]  /*6eb0*/  R2UR UR4, R25 ;  /* 0x00000000190472ca */ /* 0x000fe200000e0000 */
[----:B------:R-:W-:Y:S01]  /*6ec0*/  BSSY.RECONVERGENT B0, `(.L_x_119) ;  /* 0x0000040000007945 */ /* 0x000fe20003800200 */
[----:B------:R-:W-:Y:S02]  /*6ed0*/  ISETP.NE.AND P6, PT, R66, RZ, PT ;  /* 0x000000ff4200720c */ /* 0x000fe40003fc5270 */
[----:B------:R-:W-:Y:S02]  /*6ee0*/  ISETP.NE.AND P0, PT, R65, RZ, PT ;  /* 0x000000ff4100720c */ /* 0x000fe40003f05270 */
[----:B------:R-:W-:Y:S07]  /*6ef0*/  MOV R20, UR46 ;  /* 0x0000002e00147c02 */ /* 0x000fee0008000f00 */
[----:B------:R-:W2:Y:S02]  /*6f00*/  LDTM.16dp128bit.x8 R4, tmem[UR4+0x20] ;  /* 0x00002004000479ee */ /* 0x000ea40008180000 */
[----:B------:R-:W-:Y:S04]  /*6f10*/  @P6 LEA R20, R20, UR44, 0x3 ;  /* 0x0000002c14146c11 */ /* 0x000fe8000f8e18ff */
[----:B------:R-:W-:Y:S01]  /*6f20*/  @P6 IADD3 R20, PT, PT, R20, 0xa0, RZ ;  /* 0x000000a014146810 */ /* 0x000fe20007ffe0ff */
[C---:B--2---:R-:W-:Y:S01]  /*6f30*/  FMUL R0, R24.reuse, R4 ;  /* 0x0000000418007220 */ /* 0x044fe20000400000 */
[C---:B------:R-:W-:Y:S01]  /*6f40*/  FMUL R2, R24.reuse, R5 ;  /* 0x0000000518027220 */ /* 0x040fe20000400000 */
[C---:B------:R-:W-:Y:S01]  /*6f50*/  FMUL R3, R24.reuse, R6 ;  /* 0x0000000618037220 */ /* 0x040fe20000400000 */
[C---:B------:R-:W-:Y:S01]  /*6f60*/  FMUL R7, R24.reuse, R7 ;  /* 0x0000000718077220 */ /* 0x040fe20000400000 */
[C---:B---3--:R-:W-:Y:S01]  /*6f70*/  FFMA R28, R27.reuse, R32, R0 ;  /* 0x000000201b1c7223 */ /* 0x048fe20000000000 */
[C---:B------:R-:W-:Y:S01]  /*6f80*/  FMUL R4, R24.reuse, R8 ;  /* 0x0000000818047220 */ /* 0x040fe20000400000 */
[C---:B------:R-:W-:Y:S01]  /*6f90*/  FFMA R29, R27.reuse, R33, R2 ;  /* 0x000000211b1d7223 */ /* 0x040fe20000000002 */
        /* <DEDUP_REMOVED lines=26> */
[----:B------:R2:W-:Y:S01]  /*7140*/  STSM.16.M88.4 [R68+0x2000], R8 ;  /* 0x0020000844007844 */ /* 0x0005e20000000200 */
[----:B------:R-:W-:Y:S01]  /*7150*/  FFMA R19, R27, R47, R12 ;  /* 0x0000002f1b137223 */ /* 0x000fe2000000000c */
[----:B------:R-:W-:Y:S02]  /*7160*/  LEA R0, R74, UR44, 0x3 ;  /* 0x0000002c4a007c11 */ /* 0x000fe4000f8e18ff */
[----:B------:R-:W-:Y:S02]  /*7170*/  @P6 SHF.L.U32 R2, R62, 0x1f, RZ ;  /* 0x0000001f3e026819 */ /* 0x000fe400000006ff */
[----:B------:R2:W-:Y:S01]  /*7180*/  STSM.16.M88.4 [R70+0x2000], R16 ;  /* 0x0020001046007844 */ /* 0x0005e20000000200 */
[----:B-1----:R-:W-:Y:S01]  /*7190*/  @P6 PRMT R20, R72, 0x654, R20 ;  /* 0x0000065448146816 */ /* 0x002fe20000000014 */
[----:B------:R-:W-:Y:S01]  /*71a0*/  @!PT LDS RZ, [RZ] ;  /* 0x00000000fffff984 */ /* 0x000fe20000000800 */
[----:B------:R-:W-:Y:S01]  /*71b0*/  @!PT LDS RZ, [RZ] ;  /* 0x00000000fffff984 */ /* 0x000fe20000000800 */
[----:B------:R-:W-:Y:S01]  /*71c0*/  @!PT LDS RZ, [RZ] ;  /* 0x00000000fffff984 */ /* 0x000fe20000000800 */
[----:B------:R-:W-:Y:S01]  /*71d0*/  @!PT LDS RZ, [RZ] ;  /* 0x00000000fffff984 */ /* 0x000fe20000000800 */
[----:B------:R1:W-:Y:S06]  /*71e0*/  MEMBAR.ALL.CTA ;  /* 0x0000000000007992 */ /* 0x0003ec0000008000 */
[----:B-1----:R-:W1:Y:S02]  /*71f0*/  FENCE.VIEW.ASYNC.S ;  /* 0x00000000000073c6 */ /* 0x002e640000000000 */
[----:B-1----:R-:W-:Y:S06]  /*7200*/  BAR.SYNC.DEFER_BLOCKING 0x1, 0x80 ;  /* 0x0042000000007b1d */ /* 0x002fec0000010000 */
[----:B------:R-:W-:Y:S05]  /*7210*/  @P0 BRA `(.L_x_120) ;  /* 0x0000000000280947 */ /* 0x000fea0003800000 */
[----:B------:R-:W1:Y:S01]  /*7220*/  LDCU.64 UR6, c[0x0][0x348] ;  /* 0x00006900ff0677ac */ /* 0x000e620008000a00 */
[----:B------:R-:W-:Y:S02]  /*7230*/  UIADD3 UR9, UPT, UPT, UR49, 0x20, URZ ;  /* 0x0000002031097890 */ /* 0x000fe4000fffe0ff */
[----:B------:R-:W-:Y:S01]  /*7240*/  UIADD3 UR8, UPT, UPT, UR44, 0x2400, URZ ;  /* 0x000024002c087890 */ /* 0x000fe2000fffe0ff */
[----:B------:R-:W-:Y:S01]  /*7250*/  UMOV UR10, UR50 ;  /* 0x00000032000a7c82 */ /* 0x000fe20008000000 */
[----:B------:R-:W-:Y:S01]  /*7260*/  UMOV UR11, UR36 ;  /* 0x00000024000b7c82 */ /* 0x000fe20008000000 */
[----:B-1----:R-:W-:Y:S04]  /*7270*/  UIADD3 UR4, UP0, UPT, UR6, 0x680, URZ ;  /* 0x0000068006047890 */ /* 0x002fe8000ff1e0ff */
[----:B------:R-:W-:Y:S09]  /*7280*/  UIADD3.X UR5, UPT, UPT, URZ, UR7, URZ, UP0, !UPT ;  /* 0x00000007ff057290 */ /* 0x000ff200087fe4ff */
[----:B------:R1:W-:Y:S01]  /*7290*/  UTMASTG.3D [UR8], [UR4] ;  /* 0x00000008040073b5 */ /* 0x0003e20008010000 */
[----:B------:R0:W-:Y:S01]  /*72a0*/  UTMACMDFLUSH ;  /* 0x00000000000079b7 */ /* 0x0001e20000000000 */
[----:B-1----:R-:W-:Y:S04]  /*72b0*/  DEPBAR.LE SB0, 0x1 ;  /* 0x000080400000791a */ /* 0x002fe80000000000 */
.L_x_120:
[----:B------:R-:W-:Y:S05]  /*72c0*/  BSYNC.RECONVERGENT B0 ;  /* 0x0000000000007941 */ /* 0x000fea0003800200 */
.L_x_119:
[----:B------:R-:W-:Y:S01]  /*72d0*/  BAR.SYNC.DEFER_BLOCKING 0x1, 0x80 ;  /* 0x0042000000007b1d */ /* 0x000fe20000010000 */
[----:B------:R-:W-:Y:S04]  /*72e0*/  UIADD3 UR4, UPT, UPT, UR46, 0x1, URZ ;  /* 0x000000012e047890 */ /* 0x000fe8000fffe0ff */
[----:B------:R-:W-:Y:S04]  /*72f0*/  UISETP.NE.AND UP0, UPT, UR4, 0x4, UPT ;  /* 0x000000040400788c */ /* 0x000fe8000bf05270 */
[----:B------:R-:W-:Y:S01]  /*7300*/  USEL UR45, UR4, URZ, UP0 ;  /* 0x000000ff042d7287 */ /* 0x000fe20008000000 */
[----:B------:R1:W-:Y:S01]  /*7310*/  @P6 SYNCS.ARRIVE.TRANS64.RED.A1T0 RZ, [R20+URZ], RZ ;  /* 0x000000ff14ff69a7 */ /* 0x0003e200081004ff */
[----:B------:R-:W-:Y:S01]  /*7320*/  BSSY B1, `(.L_x_121) ;  /* 0x0000018000017945 */ /* 0x000fe20003800000 */
[----:B------:R-:W3:Y:S02]  /*7330*/  @P6 SYNCS.PHASECHK.TRANS64.TRYWAIT P0, [R0+URZ+0x80], R2 ;  /* 0x00008002000065a7 */ /* 0x000ee400080011ff */
[----:B---3--:R-:W-:Y:S01]  /*7340*/  @P6 SEL R76, RZ, 0x1, !P0 ;  /* 0x00000001ff4c6807 */ /* 0x008fe20004000000 */
[----:B-1----:R-:W-:Y:S06]  /*7350*/  @!P6 BRA `(.L_x_122) ;  /* 0x000000000050e947 */ /* 0x002fec0003800000 */
[----:B------:R-:W-:Y:S01]  /*7360*/  ISETP.NE.AND P1, PT, R77, RZ, PT ;  /* 0x000000ff4d00720c */ /* 0x000fe20003f25270 */
[----:B------:R-:W-:Y:S01]  /*7370*/  BSSY B0, `(.L_x_123) ;  /* 0x000000a000007945 */ /* 0x000fe20003800000 */
[----:B------:R-:W-:Y:S11]  /*7380*/  ISETP.NE.AND P0, PT, R76, RZ, PT ;  /* 0x000000ff4c00720c */ /* 0x000ff60003f05270 */
[----:B--2---:R-:W-:Y:S04]  /*7390*/  @P1 IMAD R4, R74, 0x2000, R75 ;  /* 0x000020004a041824 */ /* 0x004fe800078e024b */
[----:B------:R-:W-:Y:S05]  /*73a0*/  @P1 VIADD R3, R4, UR44 ;  /* 0x0000002c04031c36 */ /* 0x000fea0008000000 */
[----:B------:R-:W-:Y:S01]  /*73b0*/  @P1 IADD3 R2, PT, PT, R73, R3, RZ ;  /* 0x0000000349021210 */ /* 0x000fe20007ffe0ff */
[----:B------:R-:W-:Y:S01]  /*73c0*/  @P1 IMAD.IADD R3, R63, 0x1, R3 ;  /* 0x000000013f031824 */ /* 0x000fe200078e0203 */
[----:B------:R-:W-:Y:S06]  /*73d0*/  @P0 BRA `(.L_x_124) ;  /* 0x00000000000c0947 */ /* 0x000fec0003800000 */
[----:B------:R-:W-:Y:S04]  /*73e0*/  SHF.L.U32 R5, R62, 0x1f, RZ ;  /* 0x0000001f3e057819 */ /* 0x000fe800000006ff */
[----:B------:R-:W1:Y:S02]  /*73f0*/  SYNCS.PHASECHK.TRANS64.TRYWAIT P0, [R0+URZ+0x80], R5 ;  /* 0x00008005000075a7 */ /* 0x000e6400080011ff */
[----:B-1----:R-:W-:Y:S05]  /*7400*/  @!P0 BRA `(.L_x_125) ;  /* 0x0000001c00688947 */ /* 0x002fea0003800000 */
.L_x_124:
[----:B------:R-:W-:Y:S05]  /*7410*/  BSYNC B0 ;  /* 0x0000000000007941 */ /* 0x000fea0003800000 */
.L_x_123:
[----:B------:R-:W-:Y:S02]  /*7420*/  ISETP.NE.AND P0, PT, R77, RZ, PT ;  /* 0x000000ff4d00720c */ /* 0x000fe40003f05270 */
[----:B------:R-:W-:Y:S11]  /*7430*/  IADD3 R74, PT, PT, R74, 0x1, RZ ;  /* 0x000000014a4a7810 */ /* 0x000ff60007ffe0ff */
[----:B-1----:R-:W-:Y:S01]  /*7440*/  @P0 IMAD.IADD R0, R63, 0x1, R2 ;  /* 0x000000013f000824 */ /* 0x002fe200078e0202 */
[----:B------:R-:W-:Y:S05]  /*7450*/  @P0 WARPSYNC.ALL ;  /* 0x0000000000000948 */ /* 0x000fea0003800000 */
[----:B------:R1:W3:Y:S04]  /*7460*/  @P0 LDSM.16.M88.4 R32, [R4+UR44+0x400] ;  /* 0x0004002c0420083b */ /* 0x0002e80008000200 */
[----:B------:R1:W4:Y:S04]  /*7470*/  @P0 LDSM.16.M88.4 R36, [R3+0x400] ;  /* 0x000400000324083b */ /* 0x0003280000000200 */
[----:B------:R1:W2:Y:S04]  /*7480*/  @P0 LDSM.16.M88.4 R40, [R2+0x400] ;  /* 0x000400000228083b */ /* 0x0002a80000000200 */
[----:B------:R1:W1:Y:S02]  /*7490*/  @P0 LDSM.16.M88.4 R44, [R0+0x400] ;  /* 0x00040000002c083b */ /* 0x0002640000000200 */
.L_x_122:
[----:B------:R-:W-:Y:S05]  /*74a0*/  BSYNC B1 ;  /* 0x0000000000017941 */ /* 0x000fea0003800000 */
.L_x_121:
[----:B-1----:R-:W-:Y:S05]  /*74b0*/  VIADD R0, R25, 0x40 ;  /* 0x0000004019007836 */ /* 0x002fea0000000000 */
[----:B------:R-:W-:Y:S04]  /*74c0*/  SHF.R.U32.HI R0, RZ, 0x15, R0 ;  /* 0x00000015ff007819 */ /* 0x000fe80000011600 */
[----:B------:R-:W-:Y:S11]  /*74d0*/  LOP3.LUT P0, RZ, R0, 0x3, R53, 0x48, !PT ;  /* 0x0000000300ff7812 */ /* 0x000ff60007804835 */
[----:B------:R-:W-:Y:S02]  /*74e0*/  @!UPT UIADD3 URZ, UPT, UPT, URZ, URZ, URZ ;  /* 0x000000fffffff290 */ /* 0x000fe4000fffe0ff */
[----:B------:R-:W-:Y:S05]  /*74f0*/  @!P0 BRA `(.L_x_126) ;  /* 0x0000000000408947 */ /* 0x000fea0003800000 */
[----:B------:R-:W1:Y:S01]  /*7500*/  LDCU.64 UR8, c[0x4][0x70] ;  /* 0x01000e00ff0877ac */ /* 0x000e620008000a00 */
[----:B------:R-:W-:Y:S01]  /*7510*/  MOV R3, 0x0 ;  /* 0x0000000000037802 */ /* 0x000fe20000000f00 */
[----:B------:R-:W-:Y:S02]  /*7520*/  HFMA2 R12, -RZ, RZ, 0, 5.9604644775390625e-08 ;  /* 0x00000001ff0c7431 */ /* 0x000fe400000001ff */
[----:B--2---:R-:W-:Y:S02]  /*7530*/  IMAD.MOV.U32 R8, RZ, RZ, 0x192 ;  /* 0x00000192ff087424 */ /* 0x004fe400078e00ff */
        /* <DEDUP_REMOVED lines=12> */
.L_x_126:
[----:B------:R-:W-:Y:S05]  /*7600*/  WARPSYNC.ALL ;  /* 0x0000000000007948 */ /* 0x000fea0003800000 */
[----:B------:R-:W-:Y:S01]  /*7610*/  R2UR UR4, R25 ;  /* 0x00000000190472ca */ /* 0x000fe200000e0000 */
[----:B------:R-:W-:Y:S01]  /*7620*/  BSSY.RECONVERGENT B0, `(.L_x_127) ;  /* 0x0000040000007945 */ /* 0x000fe20003800200 */
[----:B------:R-:W-:Y:S02]  /*7630*/  ISETP.NE.AND P6, PT, R66, RZ, PT ;  /* 0x000000ff4200720c */ /* 0x000fe40003fc5270 */
[----:B------:R-:W-:Y:S02]  /*7640*/  ISETP.NE.AND P0, PT, R65, RZ, PT ;  /* 0x000000ff4100720c */ /* 0x000fe40003f05270 */
[----:B------:R-:W-:Y:S07]  /*7650*/  MOV R20, UR45 ;  /* 0x0000002d00147c02 */ /* 0x000fee0008000f00 */
[----:B--2---:R-:W1:Y:S02]  /*7660*/  LDTM.16dp128bit.x8 R4, tmem[UR4+0x40] ;  /* 0x00004004000479ee */ /* 0x004e640008180000 */
[----:B------:R-:W-:Y:S04]  /*7670*/  @P6 LEA R20, R20, UR44, 0x3 ;  /* 0x0000002c14146c11 */ /* 0x000fe8000f8e18ff */
[----:B------:R-:W-:Y:S04]  /*7680*/  @P6 IADD3 R20, PT, PT, R20, 0xa0, RZ ;  /* 0x000000a014146810 */ /* 0x000fe80007ffe0ff */
[----:B------:R-:W-:Y:S01]  /*7690*/  @P6 PRMT R20, R72, 0x654, R20 ;  /* 0x0000065448146816 */ /* 0x000fe20000000014 */
[C---:B-1----:R-:W-:Y:S01]  /*76a0*/  FMUL R0, R24.reuse, R4 ;  /* 0x0000000418007220 */ /* 0x042fe20000400000 */
        /* <DEDUP_REMOVED lines=46> */
[----:B------:R-:W-:Y:S02]  /*7990*/  UIADD3 UR9, UPT, UPT, UR49, 0x40, URZ ;  /* 0x0000004031097890 */ /* 0x000fe4000fffe0ff */
[----:B------:R-:W-:Y:S01]  /*79a0*/  UIADD3 UR8, UPT, UPT, UR44, 0x4400, URZ ;  /* 0x000044002c087890 */ /* 0x000fe2000fffe0ff */
[----:B------:R-:W-:Y:S01]  /*79b0*/  UMOV UR10, UR50 ;  /* 0x00000032000a7c82 */ /* 0x000fe20008000000 */
[----:B------:R-:W-:Y:S01]  /*79c0*/  UMOV UR11, UR36 ;  /* 0x00000024000b7c82 */ /* 0x000fe20008000000 */
[----:B--2---:R-:W-:Y:S04]  /*79d0*/  UIADD3 UR4, UP0, UPT, UR6, 0x680, URZ ;  /* 0x0000068006047890 */ /* 0x004fe8000ff1e0ff */
[----:B------:R-:W-:Y:S09]  /*79e0*/  UIADD3.X UR5, UPT, UPT, URZ, UR7, URZ, UP0, !UPT ;  /* 0x00000007ff057290 */ /* 0x000ff200087fe4ff */
[----:B------:R2:W-:Y:S01]  /*79f0*/  UTMASTG.3D [UR8], [UR4] ;  /* 0x00000008040073b5 */ /* 0x0005e20008010000 */
[----:B------:R0:W-:Y:S01]  /*7a00*/  UTMACMDFLUSH ;  /* 0x00000000000079b7 */ /* 0x0001e20000000000 */
[----:B--2---:R-:W-:Y:S04]  /*7a10*/  DEPBAR.LE SB0, 0x1 ;  /* 0x000080400000791a */ /* 0x004fe80000000000 */
.L_x_128:
[----:B------:R-:W-:Y:S05]  /*7a20*/  BSYNC.RECONVERGENT B0 ;  /* 0x0000000000007941 */ /* 0x000fea0003800200 */
.L_x_127:
        /* <DEDUP_REMOVED lines=8> */
[----:B--2---:R-:W-:Y:S06]  /*7ab0*/  @!P6 BRA `(.L_x_130) ;  /* 0x000000000050e947 */ /* 0x004fec0003800000 */
        /* <DEDUP_REMOVED lines=8> */
[----:B------:R-:W-:Y:S04]  /*7b40*/  SHF.L.U32 R0, R62, 0x1f, RZ ;  /* 0x0000001f3e007819 */ /* 0x000fe800000006ff */
[----:B------:R-:W2:Y:S02]  /*7b50*/  SYNCS.PHASECHK.TRANS64.TRYWAIT P0, [R2+URZ+0x80], R0 ;  /* 0x00008000020075a7 */ /* 0x000ea400080011ff */
[----:B--2---:R-:W-:Y:S05]  /*7b60*/  @!P0 BRA `(.L_x_133) ;  /* 0x0000001400a48947 */ /* 0x004fea0003800000 */
.L_x_132:
[----:B------:R-:W-:Y:S05]  /*7b70*/  BSYNC B0 ;  /* 0x0000000000007941 */ /* 0x000fea0003800000 */
.L_x_131:
[----:B------:R-:W-:Y:S11]  /*7b80*/  ISETP.NE.AND P0, PT, R77, RZ, PT ;  /* 0x000000ff4d00720c */ /* 0x000ff60003f05270 */
[----:B------:R-:W-:Y:S02]  /*7b90*/  @!UPT UIADD3 URZ, UPT, UPT, URZ, URZ, URZ ;  /* 0x000000fffffff290 */ /* 0x000fe4000fffe0ff */
[----:B--2---:R-:W-:Y:S01]  /*7ba0*/  @P0 IADD3 R0, PT, PT, R63, R73, RZ ;  /* 0x000000493f000210 */ /* 0x004fe20007ffe0ff */
[----:B------:R-:W-:Y:S05]  /*7bb0*/  @P0 WARPSYNC.ALL ;  /* 0x0000000000000948 */ /* 0x000fea0003800000 */
[----:B------:R2:W3:Y:S04]  /*7bc0*/  @P0 LDSM.16.M88.4 R32, [R74+UR44+0x400] ;  /* 0x0004002c4a20083b */ /* 0x0004e80008000200 */
[----:B------:R2:W4:Y:S04]  /*7bd0*/  @P0 LDSM.16.M88.4 R36, [R3+0x400] ;  /* 0x000400000324083b */ /* 0x0005280000000200 */
[----:B------:R2:W1:Y:S04]  /*7be0*/  @P0 LDSM.16.M88.4 R40, [R73+0x400] ;  /* 0x000400004928083b */ /* 0x0004680000000200 */
[----:B------:R2:W1:Y:S02]  /*7bf0*/  @P0 LDSM.16.M88.4 R44, [R0+0x400] ;  /* 0x00040000002c083b */ /* 0x0004640000000200 */
.L_x_130:
[----:B------:R-:W-:Y:S05]  /*7c00*/  BSYNC B1 ;  /* 0x0000000000017941 */ /* 0x000fea0003800000 */
.L_x_129:
[----:B--2---:R-:W-:Y:S05]  /*7c10*/  VIADD R0, R25, 0x60 ;  /* 0x0000006019007836 */ /* 0x004fea0000000000 */
[----:B------:R-:W-:Y:S04]  /*7c20*/  SHF.R.U32.HI R0, RZ, 0x15, R0 ;  /* 0x00000015ff007819 */ /* 0x000fe80000011600 */
[----:B------:R-:W-:Y:S11]  /*7c30*/  LOP3.LUT P0, RZ, R0, 0x3, R53, 0x48, !PT ;  /* 0x0000000300ff7812 */ /* 0x000ff60007804835 */
[----:B------:R-:W-:Y:S02]  /*7c40*/  @!UPT UIADD3 URZ, UPT, UPT, URZ, URZ, URZ ;  /* 0x000000fffffff290 */ /* 0x000fe4000fffe0ff */
[----:B------:R-:W-:Y:S05]  /*7c50*/  @!P0 BRA `(.L_x_134) ;  /* 0x0000000000408947 */ /* 0x000fea0003800000 */
[----:B------:R-:W2:Y:S01]  /*7c60*/  LDCU.64 UR8, c[0x4][0x70] ;  /* 0x01000e00ff0877ac */ /* 0x000ea20008000a00 */
[----:B------:R-:W-:Y:S01]  /*7c70*/  MOV R3, 0x0 ;  /* 0x0000000000037802 */ /* 0x000fe20000000f00 */
[----:B------:R-:W-:Y:S02]  /*7c80*/  HFMA2 R12, -RZ, RZ, 0, 5.9604644775390625e-08 ;  /* 0x00000001ff0c7431 */ /* 0x000fe400000001ff */
[----:B-1----:R-:W-:Y:S02]  /*7c90*/  IMAD.MOV.U32 R8, RZ, RZ, 0x192 ;  /* 0x00000192ff087424 */ /* 0x002fe400078e00ff */
[----:B------:R-:W-:Y:S01]  /*7ca0*/  IMAD.MOV.U32 R13, RZ, RZ, RZ ;  /* 0x000000ffff0d7224 */ /* 0x000fe200078e00ff */
[----:B------:R-:W1:Y:S01]  /*7cb0*/  LDCU.64 UR6, c[0x4][0x78] ;  /* 0x01000f00ff0677ac */ /* 0x000e620008000a00 */
[----:B------:R-:W3:Y:S01]  /*7cc0*/  LDC.64 R2, c[0x4][R3] ;  /* 0x0100000003027b82 */ /* 0x000ee20000000a00 */
[----:B------:R-:W5:Y:S01]  /*7cd0*/  LDCU.64 UR4, c[0x4][0x10] ;  /* 0x01000200ff0477ac */ /* 0x000f620008000a00 */
[----:B--2---:R-:W-:Y:S01]  /*7ce0*/  MOV R5, UR9 ;  /* 0x0000000900057c02 */ /* 0x004fe20008000f00 */
[----:B------:R-:W-:Y:S01]  /*7cf0*/  IMAD.U32 R4, RZ, RZ, UR8 ;  /* 0x00000008ff047e24 */ /* 0x000fe2000f8e00ff */
[----:B-1----:R-:W-:Y:S01]  /*7d00*/  MOV R7, UR7 ;  /* 0x0000000700077c02 */ /* 0x002fe20008000f00 */
[----:B------:R-:W-:Y:S01]  /*7d10*/  IMAD.U32 R6, RZ, RZ, UR6 ;  /* 0x00000006ff067e24 */ /* 0x000fe2000f8e00ff */
[----:B-----5:R-:W-:Y:S01]  /*7d20*/  MOV R11, UR5 ;  /* 0x00000005000b7c02 */ /* 0x020fe20008000f00 */
[----:B------:R-:W-:Y:S02]  /*7d30*/  IMAD.U32 R10, RZ, RZ, UR4 ;  /* 0x00000004ff0a7e24 */ /* 0x000fe4000f8e00ff */
[----:B------:R-:W-:Y:S07]  /*7d40*/  LEPC R20, `(.L_x_134) ;  /* 0x000000001014794e */ /* 0x000fee0000000000 */
[----:B---34-:R-:W-:Y:S05]  /*7d50*/  CALL.ABS.NOINC R2 ;  /* 0x0000000002007343 */ /* 0x018fea0003c00000 */
.L_x_134:
[----:B------:R-:W-:Y:S01]  /*7d60*/  ISETP.NE.AND P0, PT, R65, RZ, PT ;  /* 0x000000ff4100720c */ /* 0x000fe20003f05270 */
[----:B------:R-:W-:Y:S05]  /*7d70*/  WARPSYNC.ALL ;  /* 0x0000000000007948 */ /* 0x000fea0003800000 */
[----:B------:R-:W-:Y:S01]  /*7d80*/  R2UR UR4, R25 ;  /* 0x00000000190472ca */ /* 0x000fe200000e0000 */
[----:B------:R-:W2:Y:S01]  /*7d90*/  S2UR UR5, SR_CgaCtaId ;  /* 0x00000000000579c3 */ /* 0x000ea20000008800 */
[----:B------:R-:W-:Y:S11]  /*7da0*/  BSSY.RECONVERGENT B0, `(.L_x_135) ;  /* 0x000003e000007945 */ /* 0x000ff60003800200 */
[----:B-1----:R-:W1:Y:S01]  /*7db0*/  LDTM.16dp128bit.x8 R4, tmem[UR4+0x60] ;  /* 0x00006004000479ee */ /* 0x002e620008180000 */
[----:B------:R-:W-:Y:S01]  /*7dc0*/  R2UR UR4, R71 ;  /* 0x00000000470472ca */ /* 0x000fe200000e0000 */
[----:B------:R-:W-:Y:S11]  /*7dd0*/  NOP ;  /* 0x0000000000007918 */ /* 0x000ff60000000000 */
[----:B------:R-:W-:Y:S01]  /*7de0*/  @!UPT UIADD3 URZ, UPT, UPT, URZ, URZ, URZ ;  /* 0x000000fffffff290 */ /* 0x000fe2000fffe0ff */
[----:B------:R-:W-:Y:S01]  /*7df0*/  UIADD3 UR4, UPT, UPT, UR4, 0x110, URZ ;  /* 0x0000011004047890 */ /* 0x000fe2000fffe0ff */
[C---:B-1----:R-:W-:Y:S03]  /*7e00*/  FMUL R0, R24.reuse, R4 ;  /* 0x0000000418007220 */ /* 0x042fe60000400000 */
[----:B--2---:R-:W-:Y:S01]  /*7e10*/  UPRMT UR4, UR5, 0x654, UR4 ;  /* 0x0000065405047896 */ /* 0x004fe20008000004 */
[C---:B------:R-:W-:Y:S01]  /*7e20*/  FMUL R2, R24.reuse, R5 ;  /* 0x0000000518027220 */ /* 0x040fe20000400000 */
[C---:B------:R-:W-:Y:S01]  /*7e30*/  FMUL R3, R24.reuse, R6 ;  /* 0x0000000618037220 */ /* 0x040fe20000400000 */
[C---:B---3--:R-:W-:Y:S01]  /*7e40*/  FFMA R28, R27.reuse, R32, R0 ;  /* 0x000000201b1c7223 */ /* 0x048fe20000000000 */
        /* <DEDUP_REMOVED lines=11> */
[C---:B------:R-:W-:Y:S01]  /*7f00*/  FMUL R9, R24.reuse, R13 ;  /* 0x0000000d18097220 */ /* 0x040fe20000400000 */
[C---:B------:R-:W-:Y:S01]  /*7f10*/  FFMA R6, R27.reuse, R38, R6 ;  /* 0x000000261b067223 */ /* 0x040fe20000000006 */
[C---:B------:R-:W-:Y:S01]  /*7f20*/  FMUL R10, R24.reuse, R14 ;  /* 0x0000000e180a7220 */ /* 0x040fe20000400000 */
[C---:B------:R-:W-:Y:S01]  /*7f30*/  FFMA R7, R27.reuse, R39, R11 ;  /* 0x000000271b077223 */ /* 0x040fe2000000000b */
[C---:B------:R-:W-:Y:S01]  /*7f40*/  FMUL R15, R24.reuse, R15 ;  /* 0x0000000f180f7220 */ /* 0x040fe20000400000 */
[----:B------:R-:W-:Y:S01]  /*7f50*/  SYNCS.ARRIVE.TRANS64.RED.A1T0 RZ, [UR4], RZ ;  /* 0x000000ffffff79a7 */ /* 0x000fe20008100404 */
[----:B------:R1:W-:Y:S01]  /*7f60*/  STSM.16.M88.4 [R69+0x6400], R28 ;  /* 0x0064001c45007844 */ /* 0x0003e20000000200 */
        /* <DEDUP_REMOVED lines=13> */
[----:B------:R-:W-:Y:S05]  /*8040*/  FFMA R15, R27, R47, R19 ;  /* 0x0000002f1b0f7223 */ /* 0x000fea0000000013 */
        /* <DEDUP_REMOVED lines=19> */
.L_x_136:
[----:B------:R-:W-:Y:S05]  /*8180*/  BSYNC.RECONVERGENT B0 ;  /* 0x0000000000007941 */ /* 0x000fea0003800200 */
.L_x_135:
[----:B------:R-:W-:Y:S01]  /*8190*/  BAR.SYNC.DEFER_BLOCKING 0x1, 0x80 ;  /* 0x0042000000007b1d */ /* 0x000fe20000010000 */
[----:B------:R-:W-:Y:S01]  /*81a0*/  UISETP.NE.AND UP0, UPT, UR47, -0x4, UPT ;  /* 0xfffffffc2f00788c */ /* 0x000fe2000bf05270 */
[----:B------:R-:W-:Y:S08]  /*81b0*/  IADD3 R22, PT, PT, R22, 0x1, RZ ;  /* 0x0000000116167810 */ /* 0x000ff00007ffe0ff */
[----:B------:R-:W-:Y:S05]  /*81c0*/  BRA.U !UP0, `(.L_x_137) ;  /* 0x0000000108247547 */ /* 0x000fea000b800000 */
[----:B------:R-:W-:Y:S01]  /*81d0*/  ISETP.NE.AND P0, PT, R66, RZ, PT ;  /* 0x000000ff4200720c */ /* 0x000fe20003f05270 */
[----:B------:R-:W-:Y:S01]  /*81e0*/  IMAD.U32 R0, RZ, RZ, UR46 ;  /* 0x0000002eff007e24 */ /* 0x000fe2000f8e00ff */
[----:B------:R-:W-:Y:S04]  /*81f0*/  UIADD3 UR4, UPT, UPT, UR46, 0x1, URZ ;  /* 0x000000012e047890 */ /* 0x000fe8000fffe0ff */
[----:B------:R-:W-:Y:S04]  /*8200*/  UISETP.NE.AND UP0, UPT, UR4, 0x4, UPT ;  /* 0x000000040400788c */ /* 0x000fe8000bf05270 */
[----:B------:R-:W-:Y:S03]  /*8210*/  USEL UR46, UR4, URZ, UP0 ;  /* 0x000000ff042e7287 */ /* 0x000fe60008000000 */
[----:B------:R-:W-:Y:S05]  /*8220*/  @P0 LEA R0, R0, UR44, 0x3 ;  /* 0x0000002c00000c11 */ /* 0x000fea000f8e18ff */
[----:B------:R-:W-:Y:S05]  /*8230*/  @P0 VIADD R0, R0, 0xa0 ;  /* 0x000000a000000836 */ /* 0x000fea0000000000 */
[----:B------:R-:W-:Y:S04]  /*8240*/  @P0 PRMT R0, R72, 0x654, R0 ;  /* 0x0000065448000816 */ /* 0x000fe80000000000 */
[----:B------:R2:W-:Y:S03]  /*8250*/  @P0 SYNCS.ARRIVE.TRANS64.RED.A1T0 RZ, [R0+URZ], RZ ;  /* 0x000000ff00ff09a7 */ /* 0x0005e600081004ff */
.L_x_137:
[----:B------:R-:W-:Y:S01]  /*8260*/  R2UR UR5, R54 ;  /* 0x00000000360572ca */ /* 0x000fe200000e0000 */
[----:B------:R-:W-:Y:S01]  /*8270*/  UISETP.NE.AND UP0, UPT, UR61, URZ, UPT ;  /* 0x000000ff3d00728c */ /* 0x000fe2000bf05270 */
[----:B------:R-:W-:Y:S01]  /*8280*/  R2UR UR4, R55 ;  /* 0x00000000370472ca */ /* 0x000fe200000e0000 */
[----:B------:R-:W-:Y:S01]  /*8290*/  UIADD3 UR47, UPT, UPT, UR47, 0x4, URZ ;  /* 0x000000042f2f7890 */ /* 0x000fe2000fffe0ff */
[----:B------:R-:W-:Y:S01]  /*82a0*/  ISETP.NE.AND P0, PT, R59, 0x2, PT ;  /* 0x000000023b00780c */ /* 0x000fe20003f05270 */
[----:B------:R-:W-:Y:S01]  /*82b0*/  UMOV UR36, UR60 ;  /* 0x0000003c00247c82 */ /* 0x000fe20008000000 */
[----:B------:R-:W-:Y:S02]  /*82c0*/  ISETP.NE.AND P1, PT, R22, 0x4, PT ;  /* 0x000000041600780c */ /* 0x000fe40003f25270 */
[----:B------:R-:W-:Y:S02]  /*82d0*/  SEL R2, RZ, 0x1, P0 ;  /* 0x00000001ff027807 */ /* 0x000fe40000000000 */
[----:B--2---:R-:W-:Y:S02]  /*82e0*/  SEL R0, RZ, 0x1, P1 ;  /* 0x00000001ff007807 */ /* 0x004fe40000800000 */
[----:B------:R-:W-:Y:S01]  /*82f0*/  LOP3.LUT R60, R60, R2, RZ, 0x3c, !PT ;  /* 0x000000023c3c7212 */ /* 0x000fe200078e3cff */
[----:B------:R-:W-:Y:S01]  /*8300*/  UIADD3 UR20, UPT, UPT, UR37, UR5, URZ ;  /* 0x0000000525147290 */ /* 0x000fe2000fffe0ff */
[----:B------:R-:W-:Y:S01]  /*8310*/  LOP3.LUT R61, R61, R0, RZ, 0x3c, !PT ;  /* 0x000000003d3d7212 */ /* 0x000fe200078e3cff */
[----:B------:R-:W-:Y:S01]  /*8320*/  UIADD3 UR16, UPT, UPT, UR38, UR4, URZ ;  /* 0x0000000426107290 */ /* 0x000fe2000fffe0ff */
[----:B------:R-:W-:Y:S02]  /*8330*/  SEL R59, R59, RZ, P0 ;  /* 0x000000ff3b3b7207 */ /* 0x000fe40000000000 */
[----:B------:R-:W-:Y:S01]  /*8340*/  SEL R22, R22, RZ, P1 ;  /* 0x000000ff16167207 */ /* 0x000fe20000800000 */
[----:B------:R-:W-:Y:S08]  /*8350*/  BRA.U UP0, `(.L_x_138) ;  /* 0xffffffd100987547 */ /* 0x000ff0000b83ffff */
[----:B------:R-:W-:-:S13]  /*8360*/  R2UR UR4, R56 ;  /* 0x00000000380472ca */ /* 0x000fda00000e0000 */
[----:B------:R-:W-:-:S09]  /*8370*/  UISETP.NE.AND UP0, UPT, UR4, URZ, UPT ;  /* 0x000000ff0400728c */ /* 0x000fd2000bf05270 */
[----:B------:R-:W-:Y:S05]  /*8380*/  BRA.U !UP0, `(.L_x_139) ;  /* 0x0000000108487547 */ /* 0x000fea000b800000 */
[----:B------:R-:W2:Y:S02]  /*8390*/  LDCU.64 UR4, c[0x0][0x890] ;  /* 0x00011200ff0477ac */ /* 0x000ea40008000a00 */
[----:B--2---:R-:W-:-:S04]  /*83a0*/  UISETP.NE.U32.AND UP0, UPT, UR4, URZ, UPT ;  /* 0x000000ff0400728c */ /* 0x004fc8000bf05070 */
[----:B------:R-:W-:-:S09]  /*83b0*/  UISETP.NE.AND.EX UP0, UPT, UR5, URZ, UPT, UP0 ;  /* 0x000000ff0500728c */ /* 0x000fd2000bf05300 */
[----:B------:R-:W-:Y:S05]  /*83c0*/  BRA.U UP0, `(.L_x_140) ;  /* 0x00000001000c7547 */ /* 0x000fea000b800000 */
[----:B------:R-:W-:-:S13]  /*83d0*/  FSETP.NEU.AND P0, PT, R27, RZ, PT ;  /* 0x000000ff1b00720b */ /* 0x000fda0003f0d000 */
[----:B------:R-:W-:Y:S05]  /*83e0*/  @!P0 EXIT ;  /* 0x000000000000894d */ /* 0x000fea0003800000 */
[----:B------:R-:W-:Y:S05]  /*83f0*/  BRA `(.L_x_139) ;  /* 0x00000000002c7947 */ /* 0x000fea0003800000 */
.L_x_140:
[----:B------:R-:W-:Y:S01]  /*8400*/  ISETP.NE.AND P0, PT, R58, RZ, PT ;  /* 0x000000ff3a00720c */ /* 0x000fe20003f05270 */
[----:B------:R-:W-:-:S12]  /*8410*/  BSSY.RECONVERGENT B0, `(.L_x_139) ;  /* 0x0000009000007945 */ /* 0x000fd80003800200 */
[----:B------:R-:W-:Y:S05]  /*8420*/  @P0 BRA `(.L_x_141) ;  /* 0x0000000000140947 */ /* 0x000fea0003800000 */
[----:B------:R-:W2:Y:S02]  /*8430*/  LDCU.64 UR4, c[0x0][0x888] ;  /* 0x00011100ff0477ac */ /* 0x000ea40008000a00 */
[----:B--2---:R-:W-:-:S04]  /*8440*/  ISETP.NE.U32.AND P0, PT, RZ, UR4, PT ;  /* 0x00000004ff007c0c */ /* 0x004fc8000bf05070 */
[----:B------:R-:W-:-:S13]  /*8450*/  ISETP.NE.AND.EX P0, PT, RZ, UR5, PT, P0 ;  /* 0x00000005ff007c0c */ /* 0x000fda000bf05300 */
[----:B------:R-:W-:Y:S05]  /*8460*/  @!P0 EXIT ;  /* 0x000000000000894d */ /* 0x000fea0003800000 */
[----:B------:R-:W-:Y:S05]  /*8470*/  BRA `(.L_x_142) ;  /* 0x0000000000087947 */ /* 0x000fea0003800000 */
.L_x_141:
[----:B------:R-:W-:-:S13]  /*8480*/  FSETP.NEU.AND P0, PT, R27, RZ, PT ;  /* 0x000000ff1b00720b */ /* 0x000fda0003f0d000 */
[----:B------:R-:W-:Y:S05]  /*8490*/  @!P0 EXIT ;  /* 0x000000000000894d */ /* 0x000fea0003800000 */
.L_x_142:
[----:B------:R-:W-:Y:S05]  /*84a0*/  BSYNC.RECONVERGENT B0 ;  /* 0x0000000000007941 */ /* 0x000fea0003800200 */
.L_x_139:
[----:B------:R-:W2:Y:S01]  /*84b0*/  S2UR UR5, SR_CgaCtaId ;  /* 0x00000000000579c3 */ /* 0x000ea20000008800 */
[----:B------:R-:W-:Y:S01]  /*84c0*/  ULEA UR4, UR46, UR44, 0x3 ;  /* 0x0000002c2e047291 */ /* 0x000fe2000f8e18ff */
[----:B------:R-:W-:-:S04]  /*84d0*/  DEPBAR.LE SB0, 0x0 ;  /* 0x000080000000791a */ /* 0x000fc80000000000 */
[----:B------:R-:W-:-:S04]  /*84e0*/  UIADD3 UR4, UPT, UPT, UR4, 0xa0, URZ ;  /* 0x000000a004047890 */ /* 0x000fc8000fffe0ff */
[----:B--2---:R-:W-:-:S09]  /*84f0*/  UPRMT UR4, UR5, 0x654, UR4 ;  /* 0x0000065405047896 */ /* 0x004fd20008000004 */
[----:B------:R-:W-:Y:S01]  /*8500*/  SYNCS.ARRIVE.TRANS64.RED.A1T0 RZ, [UR4], RZ ;  /* 0x000000ffffff79a7 */ /* 0x000fe20008100404 */
[----:B------:R-:W-:Y:S05]  /*8510*/  EXIT ;  /* 0x000000000000794d */ /* 0x000fea0003800000 */
.L_x_25:
[----:B--2---:R2:W3:Y:S02]  /*8520*/  SYNCS.PHASECHK.TRANS64.TRYWAIT P0, [R0+URZ+0x140], R2 ;  /* 0x00014002000075a7 */ /* 0x0044e400080011ff */
[----:B---3--:R-:W-:Y:S05]  /*8530*/  @!P0 NANOSLEEP.SYNCS 0x989680 ;  /* 0x009896800000895d */ /* 0x008fea0003900000 */
[----:B------:R-:W3:Y:S02]  /*8540*/  @!P0 SYNCS.PHASECHK.TRANS64 P0, [R0+URZ+0x140], R2 ;  /* 0x00014002000085a7 */ /* 0x000ee400080010ff */
[----:B---3--:R-:W-:Y:S05]  /*8550*/  @!P0 BRA `(.L_x_25) ;  /* 0xfffffffc00f08947 */ /* 0x008fea000383ffff */
[----:B------:R-:W-:Y:S05]  /*8560*/  BRA `(.L_x_143) ;  /* 0xffffff9400107947 */ /* 0x000fea000383ffff */
.L_x_28:
[----:B--2---:R-:W-:-:S07]  /*8570*/  MOV R0, UR33 ;  /* 0x0000002100007c02 */ /* 0x004fce0008000f00 */
.L_x_144:
[----:B--2---:R2:W3:Y:S02]  /*8580*/  SYNCS.PHASECHK.TRANS64.TRYWAIT P0, [R0+URZ+0x40], R3 ;  /* 0x00004003000075a7 */ /* 0x0044e400080011ff */
[----:B---3--:R-:W-:Y:S05]  /*8590*/  @!P0 NANOSLEEP.SYNCS 0x989680 ;  /* 0x009896800000895d */ /* 0x008fea0003900000 */
[----:B------:R-:W3:Y:S02]  /*85a0*/  @!P0 SYNCS.PHASECHK.TRANS64 P0, [R0+URZ+0x40], R3 ;  /* 0x00004003000085a7 */ /* 0x000ee400080010ff */
[----:B---3--:R-:W-:Y:S05]  /*85b0*/  @!P0 BRA `(.L_x_144) ;  /* 0xfffffffc00f08947 */ /* 0x008fea000383ffff */
[----:B------:R-:W-:Y:S05]  /*85c0*/  BRA `(.L_x_27) ;  /* 0xffffff9400507947 */ /* 0x000fea000383ffff */
.L_x_35:
[----:B-1----:R-:W-:-:S07]  /*85d0*/  MOV R0, UR17 ;  /* 0x0000001100007c02 */ /* 0x002fce0008000f00 */
.L_x_145:
[----:B-1----:R1:W2:Y:S02]  /*85e0*/  SYNCS.PHASECHK.TRANS64.TRYWAIT P0, [R0+URZ+0x40], R3 ;  /* 0x00004003000075a7 */ /* 0x0022a400080011ff */
[----:B--2---:R-:W-:Y:S05]  /*85f0*/  @!P0 NANOSLEEP.SYNCS 0x989680 ;  /* 0x009896800000895d */ /* 0x004fea0003900000 */
[----:B------:R-:W2:Y:S02]  /*8600*/  @!P0 SYNCS.PHASECHK.TRANS64 P0, [R0+URZ+0x40], R3 ;  /* 0x00004003000085a7 */ /* 0x000ea400080010ff */
[----:B--2---:R-:W-:Y:S05]  /*8610*/  @!P0 BRA `(.L_x_145) ;  /* 0xfffffffc00f08947 */ /* 0x004fea000383ffff */
[----:B------:R-:W-:Y:S05]  /*8620*/  BRA `(.L_x_34) ;  /* 0xffffff9800107947 */ /* 0x000fea000383ffff */
.L_x_40:
[----:B-1----:R1:W2:Y:S02]  /*8630*/  SYNCS.PHASECHK.TRANS64.TRYWAIT P0, [R3+URZ+0xd0], R0 ;  /* 0x0000d000030075a7 */ /* 0x0022a400080011ff */
[----:B--2---:R-:W-:Y:S05]  /*8640*/  @!P0 NANOSLEEP.SYNCS 0x989680 ;  /* 0x009896800000895d */ /* 0x004fea0003900000 */
[----:B------:R-:W2:Y:S02]  /*8650*/  @!P0 SYNCS.PHASECHK.TRANS64 P0, [R3+URZ+0xd0], R0 ;  /* 0x0000d000030085a7 */ /* 0x000ea400080010ff */
[----:B--2---:R-:W-:Y:S05]  /*8660*/  @!P0 BRA `(.L_x_40) ;  /* 0xfffffffc00f08947 */ /* 0x004fea000383ffff */
[----:B------:R-:W-:Y:S05]  /*8670*/  BRA `(.L_x_146) ;  /* 0xffffff9800b07947 */ /* 0x000fea000383ffff */
.L_x_44:
[----:B------:R-:W-:-:S07]  /*8680*/  MOV R0, UR4 ;  /* 0x0000000400007c02 */ /* 0x000fce0008000f00 */
.L_x_147:
[----:B-1----:R1:W2:Y:S02]  /*8690*/  SYNCS.PHASECHK.TRANS64.TRYWAIT P0, [R0+URZ], R2 ;  /* 0x00000002000075a7 */ /* 0x0022a400080011ff */
[----:B--2---:R-:W-:Y:S05]  /*86a0*/  @!P0 NANOSLEEP.SYNCS 0x989680 ;  /* 0x009896800000895d */ /* 0x004fea0003900000 */
[----:B------:R-:W2:Y:S02]  /*86b0*/  @!P0 SYNCS.PHASECHK.TRANS64 P0, [R0+URZ], R2 ;  /* 0x00000002000085a7 */ /* 0x000ea400080010ff */
[----:B--2---:R-:W-:Y:S05]  /*86c0*/  @!P0 BRA `(.L_x_147) ;  /* 0xfffffffc00f08947 */ /* 0x004fea000383ffff */
[----:B------:R-:W-:Y:S05]  /*86d0*/  BRA `(.L_x_148) ;  /* 0xffffffa0005c7947 */ /* 0x000fea000383ffff */
.L_x_45:
[----:B------:R-:W-:-:S07]  /*86e0*/  MOV R0, UR5 ;  /* 0x0000000500007c02 */ /* 0x000fce0008000f00 */
.L_x_149:
[----:B-1----:R1:W2:Y:S02]  /*86f0*/  SYNCS.PHASECHK.TRANS64.TRYWAIT P0, [R0+URZ], R3 ;  /* 0x00000003000075a7 */ /* 0x0022a400080011ff */
[----:B--2---:R-:W-:Y:S05]  /*8700*/  @!P0 NANOSLEEP.SYNCS 0x989680 ;  /* 0x009896800000895d */ /* 0x004fea0003900000 */
[----:B------:R-:W2:Y:S02]  /*8710*/  @!P0 SYNCS.PHASECHK.TRANS64 P0, [R0+URZ], R3 ;  /* 0x00000003000085a7 */ /* 0x000ea400080010ff */
[----:B--2---:R-:W-:Y:S05]  /*8720*/  @!P0 BRA `(.L_x_149) ;  /* 0xfffffffc00f08947 */ /* 0x004fea000383ffff */
[----:B------:R-:W-:Y:S05]  /*8730*/  BRA `(.L_x_150) ;  /* 0xffffffa000687947 */ /* 0x000fea000383ffff */
.L_x_46:
[----:B------:R-:W-:-:S07]  /*8740*/  MOV R0, UR5 ;  /* 0x0000000500007c02 */ /* 0x000fce0008000f00 */
.L_x_151:
[----:B-1----:R1:W2:Y:S02]  /*8750*/  SYNCS.PHASECHK.TRANS64.TRYWAIT P0, [R0+URZ], R3 ;  /* 0x00000003000075a7 */ /* 0x0022a400080011ff */
[----:B--2---:R-:W-:Y:S05]  /*8760*/  @!P0 NANOSLEEP.SYNCS 0x989680 ;  /* 0x009896800000895d */ /* 0x004fea0003900000 */
[----:B------:R-:W2:Y:S02]  /*8770*/  @!P0 SYNCS.PHASECHK.TRANS64 P0, [R0+URZ], R3 ;  /* 0x00000003000085a7 */ /* 0x000ea400080010ff */
[----:B--2---:R-:W-:Y:S05]  /*8780*/  @!P0 BRA `(.L_x_151) ;  /* 0xfffffffc00f08947 */ /* 0x004fea000383ffff */
[----:B------:R-:W-:Y:S05]  /*8790*/  BRA `(.L_x_152) ;  /* 0xffffffa000747947 */ /* 0x000fea000383ffff */
.L_x_47:
[----:B------:R-:W-:-:S07]  /*87a0*/  MOV R0, UR5 ;  /* 0x0000000500007c02 */ /* 0x000fce0008000f00 */
.L_x_153:
[----:B-1----:R1:W2:Y:S02]  /*87b0*/  SYNCS.PHASECHK.TRANS64.TRYWAIT P0, [R0+URZ], R3 ;  /* 0x00000003000075a7 */ /* 0x0022a400080011ff */
[----:B--2---:R-:W-:Y:S05]  /*87c0*/  @!P0 NANOSLEEP.SYNCS 0x989680 ;  /* 0x009896800000895d */ /* 0x004fea0003900000 */
[----:B------:R-:W2:Y:S02]  /*87d0*/  @!P0 SYNCS.PHASECHK.TRANS64 P0, [R0+URZ], R3 ;  /* 0x00000003000085a7 */ /* 0x000ea400080010ff */
[----:B--2---:R-:W-:Y:S05]  /*87e0*/  @!P0 BRA `(.L_x_153) ;  /* 0xfffffffc00f08947 */ /* 0x004fea000383ffff */
[----:B------:R-:W-:Y:S05]  /*87f0*/  BRA `(.L_x_154) ;  /* 0xffffffa000807947 */ /* 0x000fea000383ffff */
.L_x_48:
[----:B------:R-:W-:-:S07]  /*8800*/  MOV R0, UR5 ;  /* 0x0000000500007c02 */ /* 0x000fce0008000f00 */
.L_x_155:
[----:B-1----:R1:W2:Y:S02]  /*8810*/  SYNCS.PHASECHK.TRANS64.TRYWAIT P0, [R0+URZ], R3 ;  /* 0x00000003000075a7 */ /* 0x0022a400080011ff */
[----:B--2---:R-:W-:Y:S05]  /*8820*/  @!P0 NANOSLEEP.SYNCS 0x989680 ;  /* 0x009896800000895d */ /* 0x004fea0003900000 */
[----:B------:R-:W2:Y:S02]  /*8830*/  @!P0 SYNCS.PHASECHK.TRANS64 P0, [R0+URZ], R3 ;  /* 0x00000003000085a7 */ /* 0x000ea400080010ff */
[----:B--2---:R-:W-:Y:S05]  /*8840*/  @!P0 BRA `(.L_x_155) ;  /* 0xfffffffc00f08947 */ /* 0x004fea000383ffff */
[----:B------:R-:W-:Y:S05]  /*8850*/  BRA `(.L_x_156) ;  /* 0xffffffa0008c7947 */ /* 0x000fea000383ffff */
.L_x_49:
[----:B------:R-:W-:-:S07]  /*8860*/  MOV R0, UR5 ;  /* 0x0000000500007c02 */ /* 0x000fce0008000f00 */
.L_x_157:
[----:B-1----:R1:W2:Y:S02]  /*8870*/  SYNCS.PHASECHK.TRANS64.TRYWAIT P0, [R0+URZ], R3 ;  /* 0x00000003000075a7 */ /* 0x0022a400080011ff */
[----:B--2---:R-:W-:Y:S05]  /*8880*/  @!P0 NANOSLEEP.SYNCS 0x989680 ;  /* 0x009896800000895d */ /* 0x004fea0003900000 */
[----:B------:R-:W2:Y:S02]  /*8890*/  @!P0 SYNCS.PHASECHK.TRANS64 P0, [R0+URZ], R3 ;  /* 0x00000003000085a7 */ /* 0x000ea400080010ff */
[----:B--2---:R-:W-:Y:S05]  /*88a0*/  @!P0 BRA `(.L_x_157) ;  /* 0xfffffffc00f08947 */ /* 0x004fea000383ffff */
[----:B------:R-:W-:Y:S05]  /*88b0*/  BRA `(.L_x_158) ;  /* 0xffffffa000987947 */ /* 0x000fea000383ffff */
.L_x_50:
[----:B------:R-:W-:-:S07]  /*88c0*/  MOV R0, UR5 ;  /* 0x0000000500007c02 */ /* 0x000fce0008000f00 */
.L_x_159:
[----:B-1----:R1:W2:Y:S02]  /*88d0*/  SYNCS.PHASECHK.TRANS64.TRYWAIT P0, [R0+URZ], R3 ;  /* 0x00000003000075a7 */ /* 0x0022a400080011ff */
[----:B--2---:R-:W-:Y:S05]  /*88e0*/  @!P0 NANOSLEEP.SYNCS 0x989680 ;  /* 0x009896800000895d */ /* 0x004fea0003900000 */
[----:B------:R-:W2:Y:S02]  /*88f0*/  @!P0 SYNCS.PHASECHK.TRANS64 P0, [R0+URZ], R3 ;  /* 0x00000003000085a7 */ /* 0x000ea400080010ff */
[----:B--2---:R-:W-:Y:S05]  /*8900*/  @!P0 BRA `(.L_x_159) ;  /* 0xfffffffc00f08947 */ /* 0x004fea000383ffff */
[----:B------:R-:W-:Y:S05]  /*8910*/  BRA `(.L_x_160) ;  /* 0xffffffa000a47947 */ /* 0x000fea000383ffff */
.L_x_53:
[----:B-1----:R1:W2:Y:S02]  /*8920*/  SYNCS.PHASECHK.TRANS64.TRYWAIT P0, [R2+URZ+0x130], R4 ;  /* 0x00013004020075a7 */ /* 0x0022a400080011ff */
[----:B--2---:R-:W-:Y:S05]  /*8930*/  @!P0 NANOSLEEP.SYNCS 0x989680 ;  /* 0x009896800000895d */ /* 0x004fea0003900000 */
[----:B------:R-:W2:Y:S02]  /*8940*/  @!P0 SYNCS.PHASECHK.TRANS64 P0, [R2+URZ+0x130], R4 ;  /* 0x00013004020085a7 */ /* 0x000ea400080010ff */
[----:B--2---:R-:W-:Y:S05]  /*8950*/  @!P0 BRA `(.L_x_53) ;  /* 0xfffffffc00f08947 */ /* 0x004fea000383ffff */
[----:B------:R-:W-:Y:S05]  /*8960*/  BRA `(.L_x_161) ;  /* 0xffffffa400087947 */ /* 0x000fea000383ffff */
.L_x_54:
[----:B------:R-:W-:-:S07]  /*8970*/  MOV R2, UR4 ;  /* 0x0000000400027c02 */ /* 0x000fce0008000f00 */
.L_x_162:
[----:B-1----:R1:W2:Y:S02]  /*8980*/  SYNCS.PHASECHK.TRANS64.TRYWAIT P0, [R2+URZ+0xe0], R5 ;  /* 0x0000e005020075a7 */ /* 0x0022a400080011ff */
[----:B--2---:R-:W-:Y:S05]  /*8990*/  @!P0 NANOSLEEP.SYNCS 0x989680 ;  /* 0x009896800000895d */ /* 0x004fea0003900000 */
[----:B------:R-:W2:Y:S02]  /*89a0*/  @!P0 SYNCS.PHASECHK.TRANS64 P0, [R2+URZ+0xe0], R5 ;  /* 0x0000e005020085a7 */ /* 0x000ea400080010ff */
[----:B--2---:R-:W-:Y:S05]  /*89b0*/  @!P0 BRA `(.L_x_162) ;  /* 0xfffffffc00f08947 */ /* 0x004fea000383ffff */
[----:B------:R-:W-:Y:S05]  /*89c0*/  BRA `(.L_x_163) ;  /* 0xffffffa400187947 */ /* 0x000fea000383ffff */
.L_x_55:
[----:B-1----:R1:W2:Y:S02]  /*89d0*/  SYNCS.PHASECHK.TRANS64.TRYWAIT P1, [R2+URZ+0xd0], R4 ;  /* 0x0000d004020075a7 */ /* 0x0022a400080211ff */
[----:B--2---:R-:W-:Y:S05]  /*89e0*/  @!P1 NANOSLEEP.SYNCS 0x989680 ;  /* 0x009896800000995d */ /* 0x004fea0003900000 */
[----:B------:R-:W2:Y:S02]  /*89f0*/  @!P1 SYNCS.PHASECHK.TRANS64 P1, [R2+URZ+0xd0], R4 ;  /* 0x0000d004020095a7 */ /* 0x000ea400080210ff */
[----:B--2---:R-:W-:Y:S05]  /*8a00*/  @!P1 BRA `(.L_x_55) ;  /* 0xfffffffc00f09947 */ /* 0x004fea000383ffff */
[----:B------:R-:W-:Y:S05]  /*8a10*/  BRA `(.L_x_164) ;  /* 0xffffffa400487947 */ /* 0x000fea000383ffff */
.L_x_58:
[----:B------:R-:W-:-:S07]  /*8a20*/  MOV R0, UR4 ;  /* 0x0000000400007c02 */ /* 0x000fce0008000f00 */
.L_x_165:
[----:B-1----:R1:W2:Y:S02]  /*8a30*/  SYNCS.PHASECHK.TRANS64.TRYWAIT P0, [R0+URZ+0xe0], R2 ;  /* 0x0000e002000075a7 */ /* 0x0022a400080011ff */
[----:B--2---:R-:W-:Y:S05]  /*8a40*/  @!P0 NANOSLEEP.SYNCS 0x989680 ;  /* 0x009896800000895d */ /* 0x004fea0003900000 */
[----:B------:R-:W2:Y:S02]  /*8a50*/  @!P0 SYNCS.PHASECHK.TRANS64 P0, [R0+URZ+0xe0], R2 ;  /* 0x0000e002000085a7 */ /* 0x000ea400080010ff */
[----:B--2---:R-:W-:Y:S05]  /*8a60*/  @!P0 BRA `(.L_x_165) ;  /* 0xfffffffc00f08947 */ /* 0x004fea000383ffff */
[----:B------:R-:W-:Y:S05]  /*8a70*/  BRA `(.L_x_57) ;  /* 0xffffffa4009c7947 */ /* 0x000fea000383ffff */
.L_x_65:
[----:B-1----:R1:W2:Y:S02]  /*8a80*/  SYNCS.PHASECHK.TRANS64.TRYWAIT P1, [R0+URZ+0xd0], R2 ;  /* 0x0000d002000075a7 */ /* 0x0022a400080211ff */
[----:B--2---:R-:W-:Y:S05]  /*8a90*/  @!P1 NANOSLEEP.SYNCS 0x989680 ;  /* 0x009896800000995d */ /* 0x004fea0003900000 */
[----:B------:R-:W2:Y:S02]  /*8aa0*/  @!P1 SYNCS.PHASECHK.TRANS64 P1, [R0+URZ+0xd0], R2 ;  /* 0x0000d002000095a7 */ /* 0x000ea400080210ff */
[----:B--2---:R-:W-:Y:S05]  /*8ab0*/  @!P1 BRA `(.L_x_65) ;  /* 0xfffffffc00f09947 */ /* 0x004fea000383ffff */
[----:B------:R-:W-:Y:S05]  /*8ac0*/  BRA `(.L_x_166) ;  /* 0xffffffac00147947 */ /* 0x000fea000383ffff */
.L_x_66:
[----:B------:R-:W-:-:S07]  /*8ad0*/  MOV R2, UR31 ;  /* 0x0000001f00027c02 */ /* 0x000fce0008000f00 */
.L_x_167:
[----:B-1----:R1:W2:Y:S02]  /*8ae0*/  SYNCS.PHASECHK.TRANS64.TRYWAIT P0, [R2+URZ+0x110], R0 ;  /* 0x00011000020075a7 */ /* 0x0022a400080011ff */
[----:B--2---:R-:W-:Y:S05]  /*8af0*/  @!P0 NANOSLEEP.SYNCS 0x989680 ;  /* 0x009896800000895d */ /* 0x004fea0003900000 */
[----:B------:R-:W2:Y:S02]  /*8b00*/  @!P0 SYNCS.PHASECHK.TRANS64 P0, [R2+URZ+0x110], R0 ;  /* 0x00011000020085a7 */ /* 0x000ea400080010ff */
[----:B--2---:R-:W-:Y:S05]  /*8b10*/  @!P0 BRA `(.L_x_167) ;  /* 0xfffffffc00f08947 */ /* 0x004fea000383ffff */
[----:B------:R-:W-:Y:S05]  /*8b20*/  BRA `(.L_x_168) ;  /* 0xffffffac00647947 */ /* 0x000fea000383ffff */
.L_x_69:
[----:B------:R-:W-:Y:S07]  /*8b30*/  MOV R0, UR5 ;  /* 0x0000000500007c02 */ /* 0x000fee0008000f00 */
.L_x_169:
[----:B-1----:R1:W2:Y:S02]  /*8b40*/  SYNCS.PHASECHK.TRANS64.TRYWAIT P0, [R0+URZ], R2 ;  /* 0x00000002000075a7 */ /* 0x0022a400080011ff */
[----:B--2---:R-:W-:Y:S05]  /*8b50*/  @!P0 NANOSLEEP.SYNCS 0x989680 ;  /* 0x009896800000895d */ /* 0x004fea0003900000 */
[----:B------:R-:W2:Y:S02]  /*8b60*/  @!P0 SYNCS.PHASECHK.TRANS64 P0, [R0+URZ], R2 ;  /* 0x00000002000085a7 */ /* 0x000ea400080010ff */
[----:B--2---:R-:W-:Y:S05]  /*8b70*/  @!P0 BRA `(.L_x_169) ;  /* 0xfffffffc00f08947 */ /* 0x004fea000383ffff */
[----:B------:R-:W-:Y:S05]  /*8b80*/  BRA `(.L_x_68) ;  /* 0xffffffac00807947 */ /* 0x000fea000383ffff */
.L_x_72:
[----:B------:R-:W-:-:S07]  /*8b90*/  MOV R0, UR4 ;  /* 0x0000000400007c02 */ /* 0x000fce0008000f00 */
.L_x_170:
[----:B--2---:R2:W4:Y:S02]  /*8ba0*/  SYNCS.PHASECHK.TRANS64.TRYWAIT P0, [R0+URZ], R2 ;  /* 0x00000002000075a7 */ /* 0x00452400080011ff */
[----:B----4-:R-:W-:Y:S05]  /*8bb0*/  @!P0 NANOSLEEP.SYNCS 0x989680 ;  /* 0x009896800000895d */ /* 0x010fea0003900000 */
[----:B------:R-:W4:Y:S02]  /*8bc0*/  @!P0 SYNCS.PHASECHK.TRANS64 P0, [R0+URZ], R2 ;  /* 0x00000002000085a7 */ /* 0x000f2400080010ff */
[----:B----4-:R-:W-:Y:S05]  /*8bd0*/  @!P0 BRA `(.L_x_170) ;  /* 0xfffffffc00f08947 */ /* 0x010fea000383ffff */
[----:B------:R-:W-:Y:S05]  /*8be0*/  BRA `(.L_x_171) ;  /* 0xffffffb0005c7947 */ /* 0x000fea000383ffff */
.L_x_73:
[----:B------:R-:W-:-:S07]  /*8bf0*/  MOV R0, UR5 ;  /* 0x0000000500007c02 */ /* 0x000fce0008000f00 */
.L_x_172:
[----:B-1----:R1:W2:Y:S02]  /*8c00*/  SYNCS.PHASECHK.TRANS64.TRYWAIT P0, [R0+URZ], R3 ;  /* 0x00000003000075a7 */ /* 0x0022a400080011ff */
[----:B--2---:R-:W-:Y:S05]  /*8c10*/  @!P0 NANOSLEEP.SYNCS 0x989680 ;  /* 0x009896800000895d */ /* 0x004fea0003900000 */
[----:B------:R-:W2:Y:S02]  /*8c20*/  @!P0 SYNCS.PHASECHK.TRANS64 P0, [R0+URZ], R3 ;  /* 0x00000003000085a7 */ /* 0x000ea400080010ff */
[----:B--2---:R-:W-:Y:S05]  /*8c30*/  @!P0 BRA `(.L_x_172) ;  /* 0xfffffffc00f08947 */ /* 0x004fea000383ffff */
[----:B------:R-:W-:Y:S05]  /*8c40*/  BRA `(.L_x_173) ;  /* 0xffffffb000687947 */ /* 0x000fea000383ffff */
.L_x_74:
[----:B------:R-:W-:-:S07]  /*8c50*/  MOV R0, UR5 ;  /* 0x0000000500007c02 */ /* 0x000fce0008000f00 */
.L_x_174:
[----:B-1----:R1:W2:Y:S02]  /*8c60*/  SYNCS.PHASECHK.TRANS64.TRYWAIT P0, [R0+URZ], R3 ;  /* 0x00000003000075a7 */ /* 0x0022a400080011ff */
[----:B--2---:R-:W-:Y:S05]  /*8c70*/  @!P0 NANOSLEEP.SYNCS 0x989680 ;  /* 0x009896800000895d */ /* 0x004fea0003900000 */
[----:B------:R-:W2:Y:S02]  /*8c80*/  @!P0 SYNCS.PHASECHK.TRANS64 P0, [R0+URZ], R3 ;  /* 0x00000003000085a7 */ /* 0x000ea400080010ff */
[----:B--2---:R-:W-:Y:S05]  /*8c90*/  @!P0 BRA `(.L_x_174) ;  /* 0xfffffffc00f08947 */ /* 0x004fea000383ffff */
[----:B------:R-:W-:Y:S05]  /*8ca0*/  BRA `(.L_x_175) ;  /* 0xffffffb000747947 */ /* 0x000fea000383ffff */
.L_x_75:
[----:B-1----:R-:W-:-:S07]  /*8cb0*/  MOV R0, UR4 ;  /* 0x0000000400007c02 */ /* 0x002fce0008000f00 */
.L_x_176:
[----:B-1----:R1:W2:Y:S02]  /*8cc0*/  SYNCS.PHASECHK.TRANS64.TRYWAIT P0, [R0+URZ], R2 ;  /* 0x00000002000075a7 */ /* 0x0022a400080011ff */
[----:B--2---:R-:W-:Y:S05]  /*8cd0*/  @!P0 NANOSLEEP.SYNCS 0x989680 ;  /* 0x009896800000895d */ /* 0x004fea0003900000 */
[----:B------:R-:W2:Y:S02]  /*8ce0*/  @!P0 SYNCS.PHASECHK.TRANS64 P0, [R0+URZ], R2 ;  /* 0x00000002000085a7 */ /* 0x000ea400080010ff */
[----:B--2---:R-:W-:Y:S05]  /*8cf0*/  @!P0 BRA `(.L_x_176) ;  /* 0xfffffffc00f08947 */ /* 0x004fea000383ffff */
[----:B------:R-:W-:Y:S05]  /*8d00*/  BRA `(.L_x_177) ;  /* 0xffffffb000807947 */ /* 0x000fea000383ffff */
.L_x_80:
[----:B--2---:R2:W3:Y:S02]  /*8d10*/  SYNCS.PHASECHK.TRANS64.TRYWAIT P0, [R12+URZ+0xd0], R0 ;  /* 0x0000d0000c0075a7 */ /* 0x0044e400080011ff */
[----:B---3--:R-:W-:Y:S05]  /*8d20*/  @!P0 NANOSLEEP.SYNCS 0x989680 ;  /* 0x009896800000895d */ /* 0x008fea0003900000 */
[----:B------:R-:W3:Y:S02]  /*8d30*/  @!P0 SYNCS.PHASECHK.TRANS64 P0, [R12+URZ+0xd0], R0 ;  /* 0x0000d0000c0085a7 */ /* 0x000ee400080010ff */
[----:B---3--:R-:W-:Y:S05]  /*8d40*/  @!P0 BRA `(.L_x_80) ;  /* 0xfffffffc00f08947 */ /* 0x008fea000383ffff */
[----:B------:R-:W-:Y:S05]  /*8d50*/  BRA `(.L_x_178) ;  /* 0xffffffb400b07947 */ /* 0x000fea000383ffff */
.L_x_83:
[----:B--2---:R-:W-:Y:S07]  /*8d60*/  MOV R0, UR21 ;  /* 0x0000001500007c02 */ /* 0x004fee0008000f00 */
.L_x_179:
[----:B--2---:R2:W3:Y:S02]  /*8d70*/  SYNCS.PHASECHK.TRANS64.TRYWAIT P2, [R0+URZ+0xc8], R6 ;  /* 0x0000c806000075a7 */ /* 0x0044e400080411ff */
[----:B---3--:R-:W-:Y:S05]  /*8d80*/  @!P2 NANOSLEEP.SYNCS 0x989680 ;  /* 0x009896800000a95d */ /* 0x008fea0003900000 */
[----:B------:R-:W3:Y:S02]  /*8d90*/  @!P2 SYNCS.PHASECHK.TRANS64 P2, [R0+URZ+0xc8], R6 ;  /* 0x0000c8060000a5a7 */ /* 0x000ee400080410ff */
[----:B---3--:R-:W-:Y:S05]  /*8da0*/  @!P2 BRA `(.L_x_179) ;  /* 0xfffffffc00f0a947 */ /* 0x008fea000383ffff */
[----:B------:R-:W-:Y:S05]  /*8db0*/  BRA `(.L_x_82) ;  /* 0xffffffbc00187947 */ /* 0x000fea000383ffff */
.L_x_86:
[----:B------:R-:W-:Y:S07]  /*8dc0*/  MOV R0, UR21 ;  /* 0x0000001500007c02 */ /* 0x000fee0008000f00 */
.L_x_180:
[----:B--2---:R2:W3:Y:S02]  /*8dd0*/  SYNCS.PHASECHK.TRANS64.TRYWAIT P0, [R0+URZ+0xa0], R9 ;  /* 0x0000a009000075a7 */ /* 0x0044e400080011ff */
[----:B---3--:R-:W-:Y:S05]  /*8de0*/  @!P0 NANOSLEEP.SYNCS 0x989680 ;  /* 0x009896800000895d */ /* 0x008fea0003900000 */
[----:B------:R-:W3:Y:S02]  /*8df0*/  @!P0 SYNCS.PHASECHK.TRANS64 P0, [R0+URZ+0xa0], R9 ;  /* 0x0000a009000085a7 */ /* 0x000ee400080010ff */
[----:B---3--:R-:W-:Y:S05]  /*8e00*/  @!P0 BRA `(.L_x_180) ;  /* 0xfffffffc00f08947 */ /* 0x008fea000383ffff */
[----:B------:R-:W-:Y:S05]  /*8e10*/  BRA `(.L_x_181) ;  /* 0xffffffbc00747947 */ /* 0x000fea000383ffff */
.L_x_87:
[----:B------:R-:W-:Y:S07]  /*8e20*/  MOV R0, UR21 ;  /* 0x0000001500007c02 */ /* 0x000fee0008000f00 */
.L_x_182:
[----:B--2---:R2:W3:Y:S02]  /*8e30*/  SYNCS.PHASECHK.TRANS64.TRYWAIT P0, [R0+URZ+0xa8], R9 ;  /* 0x0000a809000075a7 */ /* 0x0044e400080011ff */
[----:B---3--:R-:W-:Y:S05]  /*8e40*/  @!P0 NANOSLEEP.SYNCS 0x989680 ;  /* 0x009896800000895d */ /* 0x008fea0003900000 */
[----:B------:R-:W3:Y:S02]  /*8e50*/  @!P0 SYNCS.PHASECHK.TRANS64 P0, [R0+URZ+0xa8], R9 ;  /* 0x0000a809000085a7 */ /* 0x000ee400080010ff */
[----:B---3--:R-:W-:Y:S05]  /*8e60*/  @!P0 BRA `(.L_x_182) ;  /* 0xfffffffc00f08947 */ /* 0x008fea000383ffff */
[----:B------:R-:W-:Y:S05]  /*8e70*/  BRA `(.L_x_183) ;  /* 0xffffffbc00ac7947 */ /* 0x000fea000383ffff */
.L_x_88:
[----:B------:R-:W-:Y:S07]  /*8e80*/  MOV R0, UR21 ;  /* 0x0000001500007c02 */ /* 0x000fee0008000f00 */
.L_x_184:
[----:B--2---:R2:W3:Y:S02]  /*8e90*/  SYNCS.PHASECHK.TRANS64.TRYWAIT P0, [R0+URZ+0xb0], R9 ;  /* 0x0000b009000075a7 */ /* 0x0044e400080011ff */
[----:B---3--:R-:W-:Y:S05]  /*8ea0*/  @!P0 NANOSLEEP.SYNCS 0x989680 ;  /* 0x009896800000895d */ /* 0x008fea0003900000 */
[----:B------:R-:W3:Y:S02]  /*8eb0*/  @!P0 SYNCS.PHASECHK.TRANS64 P0, [R0+URZ+0xb0], R9 ;  /* 0x0000b009000085a7 */ /* 0x000ee400080010ff */
[----:B---3--:R-:W-:Y:S05]  /*8ec0*/  @!P0 BRA `(.L_x_184) ;  /* 0xfffffffc00f08947 */ /* 0x008fea000383ffff */
[----:B------:R-:W-:Y:S05]  /*8ed0*/  BRA `(.L_x_185) ;  /* 0xffffffbc00f07947 */ /* 0x000fea000383ffff */
.L_x_89:
[----:B------:R-:W-:Y:S07]  /*8ee0*/  MOV R0, UR21 ;  /* 0x0000001500007c02 */ /* 0x000fee0008000f00 */
.L_x_186:
[----:B--2---:R2:W3:Y:S02]  /*8ef0*/  SYNCS.PHASECHK.TRANS64.TRYWAIT P0, [R0+URZ+0xb8], R9 ;  /* 0x0000b809000075a7 */ /* 0x0044e400080011ff */
[----:B---3--:R-:W-:Y:S05]  /*8f00*/  @!P0 NANOSLEEP.SYNCS 0x989680 ;  /* 0x009896800000895d */ /* 0x008fea0003900000 */
[----:B------:R-:W3:Y:S02]  /*8f10*/  @!P0 SYNCS.PHASECHK.TRANS64 P0, [R0+URZ+0xb8], R9 ;  /* 0x0000b809000085a7 */ /* 0x000ee400080010ff */
[----:B---3--:R-:W-:Y:S05]  /*8f20*/  @!P0 BRA `(.L_x_186) ;  /* 0xfffffffc00f08947 */ /* 0x008fea000383ffff */
[----:B------:R-:W-:Y:S05]  /*8f30*/  BRA `(.L_x_187) ;  /* 0xffffffc000307947 */ /* 0x000fea000383ffff */
.L_x_91:
[----:B------:R-:W-:-:S07]  /*8f40*/  MOV R0, UR21 ;  /* 0x0000001500007c02 */ /* 0x000fce0008000f00 */
.L_x_188:
[----:B---3--:R3:W4:Y:S02]  /*8f50*/  SYNCS.PHASECHK.TRANS64.TRYWAIT P0, [R0+URZ+0xa0], R2 ;  /* 0x0000a002000075a7 */ /* 0x00872400080011ff */
[----:B----4-:R-:W-:Y:S05]  /*8f60*/  @!P0 NANOSLEEP.SYNCS 0x989680 ;  /* 0x009896800000895d */ /* 0x010fea0003900000 */
[----:B------:R-:W4:Y:S02]  /*8f70*/  @!P0 SYNCS.PHASECHK.TRANS64 P0, [R0+URZ+0xa0], R2 ;  /* 0x0000a002000085a7 */ /* 0x000f2400080010ff */
[----:B----4-:R-:W-:Y:S05]  /*8f80*/  @!P0 BRA `(.L_x_188) ;  /* 0xfffffffc00f08947 */ /* 0x010fea000383ffff */
[----:B------:R-:W-:Y:S05]  /*8f90*/  BRA `(.L_x_189) ;  /* 0xffffffc000a87947 */ /* 0x000fea000383ffff */
.L_x_92:
[----:B---3--:R-:W-:-:S07]  /*8fa0*/  MOV R0, UR21 ;  /* 0x0000001500007c02 */ /* 0x008fce0008000f00 */
.L_x_190:
[----:B---3--:R3:W4:Y:S02]  /*8fb0*/  SYNCS.PHASECHK.TRANS64.TRYWAIT P0, [R0+URZ+0xa8], R2 ;  /* 0x0000a802000075a7 */ /* 0x00872400080011ff */
[----:B----4-:R-:W-:Y:S05]  /*8fc0*/  @!P0 NANOSLEEP.SYNCS 0x989680 ;  /* 0x009896800000895d */ /* 0x010fea0003900000 */
[----:B------:R-:W4:Y:S02]  /*8fd0*/  @!P0 SYNCS.PHASECHK.TRANS64 P0, [R0+URZ+0xa8], R2 ;  /* 0x0000a802000085a7 */ /* 0x000f2400080010ff */
[----:B----4-:R-:W-:Y:S05]  /*8fe0*/  @!P0 BRA `(.L_x_190) ;  /* 0xfffffffc00f08947 */ /* 0x010fea000383ffff */
[----:B------:R-:W-:Y:S05]  /*8ff0*/  BRA `(.L_x_191) ;  /* 0xffffffc000987947 */ /* 0x000fea000383ffff */
.L_x_93:
[----:B---3--:R-:W-:-:S07]  /*9000*/  MOV R0, UR21 ;  /* 0x0000001500007c02 */ /* 0x008fce0008000f00 */
.L_x_192:
[----:B---3--:R3:W4:Y:S02]  /*9010*/  SYNCS.PHASECHK.TRANS64.TRYWAIT P0, [R0+URZ+0xb0], R2 ;  /* 0x0000b002000075a7 */ /* 0x00872400080011ff */
[----:B----4-:R-:W-:Y:S05]  /*9020*/  @!P0 NANOSLEEP.SYNCS 0x989680 ;  /* 0x009896800000895d */ /* 0x010fea0003900000 */
[----:B------:R-:W4:Y:S02]  /*9030*/  @!P0 SYNCS.PHASECHK.TRANS64 P0, [R0+URZ+0xb0], R2 ;  /* 0x0000b002000085a7 */ /* 0x000f2400080010ff */
[----:B----4-:R-:W-:Y:S05]  /*9040*/  @!P0 BRA `(.L_x_192) ;  /* 0xfffffffc00f08947 */ /* 0x010fea000383ffff */
[----:B------:R-:W-:Y:S05]  /*9050*/  BRA `(.L_x_193) ;  /* 0xffffffc000887947 */ /* 0x000fea000383ffff */
.L_x_95:
[----:B-1----:R1:W2:Y:S02]  /*9060*/  SYNCS.PHASECHK.TRANS64.TRYWAIT P0, [R3+URZ+0xd0], R0 ;  /* 0x0000d000030075a7 */ /* 0x0022a400080011ff */
[----:B--2---:R-:W-:Y:S05]  /*9070*/  @!P0 NANOSLEEP.SYNCS 0x989680 ;  /* 0x009896800000895d */ /* 0x004fea0003900000 */
[----:B------:R-:W2:Y:S02]  /*9080*/  @!P0 SYNCS.PHASECHK.TRANS64 P0, [R3+URZ+0xd0], R0 ;  /* 0x0000d000030085a7 */ /* 0x000ea400080010ff */
[----:B--2---:R-:W-:Y:S05]  /*9090*/  @!P0 BRA `(.L_x_95) ;  /* 0xfffffffc00f08947 */ /* 0x004fea000383ffff */
[----:B------:R-:W-:Y:S05]  /*90a0*/  BRA `(.L_x_194) ;  /* 0xffffffc400587947 */ /* 0x000fea000383ffff */
.L_x_106:
[----:B-1----:R-:W-:Y:S04]  /*90b0*/  MOV R0, UR44 ;  /* 0x0000002c00007c02 */ /* 0x002fe80008000f00 */
[----:B------:R1:W2:Y:S03]  /*90c0*/  SYNCS.PHASECHK.TRANS64.TRYWAIT P1, [R0+URZ+0x80], R3 ;  /* 0x00008003000075a7 */ /* 0x0002a600080211ff */
[----:B--2---:R-:W-:Y:S05]  /*90d0*/  @!P1 NANOSLEEP.SYNCS 0x989680 ;  /* 0x009896800000995d */ /* 0x004fea0003900000 */
[----:B------:R-:W2:Y:S02]  /*90e0*/  @!P1 SYNCS.PHASECHK.TRANS64 P1, [R0+URZ+0x80], R3 ;  /* 0x00008003000095a7 */ /* 0x000ea400080210ff */
[----:B--2---:R-:W-:Y:S05]  /*90f0*/  @!P1 BRA `(.L_x_106) ;  /* 0xfffffffc00ec9947 */ /* 0x004fea000383ffff */
[----:B------:R-:W-:Y:S05]  /*9100*/  BRA `(.L_x_105) ;  /* 0xffffffd000ec7947 */ /* 0x000fea000383ffff */
.L_x_108:
[----:B-1----:R1:W3:Y:S02]  /*9110*/  SYNCS.PHASECHK.TRANS64.TRYWAIT P0, [R71+URZ+0xf0], R2 ;  /* 0x0000f002470075a7 */ /* 0x0022e400080011ff */
[----:B---3--:R-:W-:Y:S05]  /*9120*/  @!P0 NANOSLEEP.SYNCS 0x989680 ;  /* 0x009896800000895d */ /* 0x008fea0003900000 */
[----:B------:R-:W3:Y:S02]  /*9130*/  @!P0 SYNCS.PHASECHK.TRANS64 P0, [R71+URZ+0xf0], R2 ;  /* 0x0000f002470085a7 */ /* 0x000ee400080010ff */
[----:B---3--:R-:W-:Y:S05]  /*9140*/  @!P0 BRA `(.L_x_108) ;  /* 0xfffffffc00f08947 */ /* 0x008fea000383ffff */
[----:B------:R-:W-:Y:S05]  /*9150*/  BRA `(.L_x_107) ;  /* 0xffffffd400187947 */ /* 0x000fea000383ffff */
.L_x_117:
[----:B-1----:R1:W2:Y:S02]  /*9160*/  SYNCS.PHASECHK.TRANS64.TRYWAIT P0, [R2+URZ+0x80], R0 ;  /* 0x00008000020075a7 */ /* 0x0022a400080011ff */
[----:B--2---:R-:W-:Y:S05]  /*9170*/  @!P0 NANOSLEEP.SYNCS 0x989680 ;  /* 0x009896800000895d */ /* 0x004fea0003900000 */
[----:B------:R-:W2:Y:S02]  /*9180*/  @!P0 SYNCS.PHASECHK.TRANS64 P0, [R2+URZ+0x80], R0 ;  /* 0x00008000020085a7 */ /* 0x000ea400080010ff */
[----:B--2---:R-:W-:Y:S05]  /*9190*/  @!P0 BRA `(.L_x_117) ;  /* 0xfffffffc00f08947 */ /* 0x004fea000383ffff */
[----:B------:R-:W-:Y:S05]  /*91a0*/  BRA `(.L_x_116) ;  /* 0xffffffd800bc7947 */ /* 0x000fea000383ffff */
.L_x_125:
[----:B-1----:R1:W2:Y:S02]  /*91b0*/  SYNCS.PHASECHK.TRANS64.TRYWAIT P0, [R0+URZ+0x80], R5 ;  /* 0x00008005000075a7 */ /* 0x0022a400080011ff */
[----:B--2---:R-:W-:Y:S05]  /*91c0*/  @!P0 NANOSLEEP.SYNCS 0x989680 ;  /* 0x009896800000895d */ /* 0x004fea0003900000 */
[----:B------:R-:W2:Y:S02]  /*91d0*/  @!P0 SYNCS.PHASECHK.TRANS64 P0, [R0+URZ+0x80], R5 ;  /* 0x00008005000085a7 */ /* 0x000ea400080010ff */
[----:B--2---:R-:W-:Y:S05]  /*91e0*/  @!P0 BRA `(.L_x_125) ;  /* 0xfffffffc00f08947 */ /* 0x004fea000383ffff */
[----:B------:R-:W-:Y:S05]  /*91f0*/  BRA `(.L_x_124) ;  /* 0xffffffe000847947 */ /* 0x000fea000383ffff */
.L_x_133:
[----:B--2---:R2:W3:Y:S02]  /*9200*/  SYNCS.PHASECHK.TRANS64.TRYWAIT P0, [R2+URZ+0x80], R0 ;  /* 0x00008000020075a7 */ /* 0x0044e400080011ff */
[----:B---3--:R-:W-:Y:S05]  /*9210*/  @!P0 NANOSLEEP.SYNCS 0x989680 ;  /* 0x009896800000895d */ /* 0x008fea0003900000 */
[----:B------:R-:W3:Y:S02]  /*9220*/  @!P0 SYNCS.PHASECHK.TRANS64 P0, [R2+URZ+0x80], R0 ;  /* 0x00008000020085a7 */ /* 0x000ee400080010ff */
[----:B---3--:R-:W-:Y:S05]  /*9230*/  @!P0 BRA `(.L_x_133) ;  /* 0xfffffffc00f08947 */ /* 0x008fea000383ffff */
[----:B------:R-:W-:Y:S05]  /*9240*/  BRA `(.L_x_132) ;  /* 0xffffffe800487947 */ /* 0x000fea000383ffff */
        .weak           $__internal_0_$__cuda_sm10x_tcgen05_guardrail_trap_col_being_dealloced_not_returned_by_alloc
        .type           $__internal_0_$__cuda_sm10x_tcgen05_guardrail_trap_col_being_dealloced_not_returned_by_alloc,@function
        .size           $__internal_0_$__cuda_sm10x_tcgen05_guardrail_trap_col_being_dealloced_not_returned_by_alloc,($__internal_1_$__cuda_sm10x_tcgen05_guardrail_trap_phase_invalid_during_alloc - $__internal_0_$__cuda_sm10x_tcgen05_guardrail_trap_col_being_dealloced_not_returned_by_alloc)
$__internal_0_$__cuda_sm10x_tcgen05_guardrail_trap_col_being_dealloced_not_returned_by_alloc:
[----:B------:R-:W-:Y:S05]  /*9250*/  BPT.TRAP 0x1 ;  /* 0x000000040000795c */ /* 0x000fea0000300000 */
[----:B------:R-:W-:-:S04]  /*9260*/  HFMA2 R3, -RZ, RZ, 0, 0 ;  /* 0x00000000ff037431 */ /* 0x000fc800000001ff */
[----:B------:R-:W-:Y:S05]  /*9270*/  RET.REL.NODEC R2 `(_ZN7cutlass13device_kernelINS_4gemm6kernel13GemmUniversalIN4cute5tupleIJiiiiEEENS1_10collective13CollectiveMmaINS1_35MainloopSm100TmaUmmaWarpSpecializedILi8ELi2ELi4ENS5_IJNS4_1CILi1EEENSA_ILi2EEESB_EEEEENS5_IJNSA_ILi64EEENSA_ILi128EEENSA_ILi32EEEEEEfNS5_IJlSB_lEEEfSJ_NS4_8TiledMMAINS4_8MMA_AtomIJNS4_17SM100_MMA_TF32_SSINS_10tfloat32_tESN_fLi64ELi128ELNS4_4UMMA5MajorE0ELSP_0ELNSO_7ScaleInE0ELSQ_0EEEEEENS4_6LayoutINS5_IJSB_SB_SB_EEENS5_IJNSA_ILi0EEESV_SV_EEEEENS5_IJNS4_10UnderscoreESY_SY_EEEEENS4_23SM90_TMA_LOAD_MULTICASTENS4_14ComposedLayoutINS4_7SwizzleILi3ELi4ELi3EEENS4_18smem_ptr_flag_bitsILi32EEENST_INS5_IJNSA_ILi8EEESH_EEENS5_IJSH_SB_EEEEEEEvNS4_8identityENS4_13SM90_TMA_LOADES1B_vS1C_EENS_8epilogue10collective18CollectiveEpilogueINS1F_23Sm100TmaWarpSpecializedILi4ELi2ELi16ELb1ELb0EEEJSI_NS5_IJNST_ISF_SB_EENST_ISH_SB_EEEEEfSJ_fSJ_NS1F_6fusion15FusionCallbacksIS1J_NS1N_17LinearCombinationIffffLNS_15FloatRoundStyleE2EEESI_S1M_JEEENS4_5SM1004TMEM4LOAD26SM100_TMEM_LOAD_16dp128b8xES1D_S1B_NS4_17SM75_U32x4_LDSM_NENS4_14SM90_TMA_STOREES1B_NS4_17SM90_U32x4_STSM_NENS4_39AutoVectorizingCopyWithAssumedAlignmentILi128EEEEEEvvEEEEvNT_6ParamsE) ;  /* 0xffffff6c02607950 */ /* 0x000fea0003c3ffff */
        .weak           $__internal_1_$__cuda_sm10x_tcgen05_guardrail_trap_phase_invalid_during_alloc
        .type           $__internal_1_$__cuda_sm10x_tcgen05_guardrail_trap_phase_invalid_during_alloc,@function
        .size           $__internal_1_$__cuda_sm10x_tcgen05_guardrail_trap_phase_invalid_during_alloc,($__internal_2_$__cuda_sm10x_tcgen05_guardrail_trap_unallocated_columns_being_dealloced - $__internal_1_$__cuda_sm10x_tcgen05_guardrail_trap_phase_invalid_during_alloc)
$__internal_1_$__cuda_sm10x_tcgen05_guardrail_trap_phase_invalid_during_alloc:
[----:B------:R-:W-:Y:S05]  /*9280*/  BPT.TRAP 0x1 ;  /* 0x000000040000795c */ /* 0x000fea0000300000 */
[----:B------:R-:W-:-:S04]  /*9290*/  MOV R5, 0x0 ;  /* 0x0000000000057802 */ /* 0x000fc80000000f00 */
[----:B------:R-:W-:Y:S05]  /*92a0*/  RET.REL.NODEC R4 `(_ZN7cutlass13device_kernelINS_4gemm6kernel13GemmUniversalIN4cute5tupleIJiiiiEEENS1_10collective13CollectiveMmaINS1_35MainloopSm100TmaUmmaWarpSpecializedILi8ELi2ELi4ENS5_IJNS4_1CILi1EEENSA_ILi2EEESB_EEEEENS5_IJNSA_ILi64EEENSA_ILi128EEENSA_ILi32EEEEEEfNS5_IJlSB_lEEEfSJ_NS4_8TiledMMAINS4_8MMA_AtomIJNS4_17SM100_MMA_TF32_SSINS_10tfloat32_tESN_fLi64ELi128ELNS4_4UMMA5MajorE0ELSP_0ELNSO_7ScaleInE0ELSQ_0EEEEEENS4_6LayoutINS5_IJSB_SB_SB_EEENS5_IJNSA_ILi0EEESV_SV_EEEEENS5_IJNS4_10UnderscoreESY_SY_EEEEENS4_23SM90_TMA_LOAD_MULTICASTENS4_14ComposedLayoutINS4_7SwizzleILi3ELi4ELi3EEENS4_18smem_ptr_flag_bitsILi32EEENST_INS5_IJNSA_ILi8EEESH_EEENS5_IJSH_SB_EEEEEEEvNS4_8identityENS4_13SM90_TMA_LOADES1B_vS1C_EENS_8epilogue10collective18CollectiveEpilogueINS1F_23Sm100TmaWarpSpecializedILi4ELi2ELi16ELb1ELb0EEEJSI_NS5_IJNST_ISF_SB_EENST_ISH_SB_EEEEEfSJ_fSJ_NS1F_6fusion15FusionCallbacksIS1J_NS1N_17LinearCombinationIffffLNS_15FloatRoundStyleE2EEESI_S1M_JEEENS4_5SM1004TMEM4LOAD26SM100_TMEM_LOAD_16dp128b8xES1D_S1B_NS4_17SM75_U32x4_LDSM_NENS4_14SM90_TMA_STOREES1B_NS4_17SM90_U32x4_STSM_NENS4_39AutoVectorizingCopyWithAssumedAlignmentILi128EEEEEEvvEEEEvNT_6ParamsE) ;  /* 0xffffff6c04547950 */ /* 0x000fea0003c3ffff */
        .weak           $__internal_2_$__cuda_sm10x_tcgen05_guardrail_trap_unallocated_columns_being_dealloced
        .type           $__internal_2_$__cuda_sm10x_tcgen05_guardrail_trap_unallocated_columns_being_dealloced,@function
        .size           $__internal_2_$__cuda_sm10x_tcgen05_guardrail_trap_unallocated_columns_being_dealloced,(.L_x_196 - $__internal_2_$__cuda_sm10x_tcgen05_guardrail_trap_unallocated_columns_being_dealloced)
$__internal_2_$__cuda_sm10x_tcgen05_guardrail_trap_unallocated_columns_being_dealloced:
[----:B------:R-:W-:Y:S05]  /*92b0*/  BPT.TRAP 0x1 ;  /* 0x000000040000795c */ /* 0x000fea0000300000 */
[----:B------:R-:W-:-:S04]  /*92c0*/  HFMA2 R3, -RZ, RZ, 0, 0 ;  /* 0x00000000ff037431 */ /* 0x000fc800000001ff */
[----:B------:R-:W-:Y:S05]  /*92d0*/  RET.REL.NODEC R2 `(_ZN7cutlass13device_kernelINS_4gemm6kernel13GemmUniversalIN4cute5tupleIJiiiiEEENS1_10collective13CollectiveMmaINS1_35MainloopSm100TmaUmmaWarpSpecializedILi8ELi2ELi4ENS5_IJNS4_1CILi1EEENSA_ILi2EEESB_EEEEENS5_IJNSA_ILi64EEENSA_ILi128EEENSA_ILi32EEEEEEfNS5_IJlSB_lEEEfSJ_NS4_8TiledMMAINS4_8MMA_AtomIJNS4_17SM100_MMA_TF32_SSINS_10tfloat32_tESN_fLi64ELi128ELNS4_4UMMA5MajorE0ELSP_0ELNSO_7ScaleInE0ELSQ_0EEEEEENS4_6LayoutINS5_IJSB_SB_SB_EEENS5_IJNSA_ILi0EEESV_SV_EEEEENS5_IJNS4_10UnderscoreESY_SY_EEEEENS4_23SM90_TMA_LOAD_MULTICASTENS4_14ComposedLayoutINS4_7SwizzleILi3ELi4ELi3EEENS4_18smem_ptr_flag_bitsILi32EEENST_INS5_IJNSA_ILi8EEESH_EEENS5_IJSH_SB_EEEEEEEvNS4_8identityENS4_13SM90_TMA_LOADES1B_vS1C_EENS_8epilogue10collective18CollectiveEpilogueINS1F_23Sm100TmaWarpSpecializedILi4ELi2ELi16ELb1ELb0EEEJSI_NS5_IJNST_ISF_SB_EENST_ISH_SB_EEEEEfSJ_fSJ_NS1F_6fusion15FusionCallbacksIS1J_NS1N_17LinearCombinationIffffLNS_15FloatRoundStyleE2EEESI_S1M_JEEENS4_5SM1004TMEM4LOAD26SM100_TMEM_LOAD_16dp128b8xES1D_S1B_NS4_17SM75_U32x4_LDSM_NENS4_14SM90_TMA_STOREES1B_NS4_17SM90_U32x4_STSM_NENS4_39AutoVectorizingCopyWithAssumedAlignmentILi128EEEEEEvvEEEEvNT_6ParamsE) ;  /* 0xffffff6c02487950 */ /* 0x000fea0003c3ffff */
.L_x_195:
[----:B------:R-:W-:-:S00]  /*92e0*/  BRA `(.L_x_195) ;  /* 0xfffffffc00fc7947 */ /* 0x000fc0000383ffff */
[----:B------:R-:W-:-:S00]  /*92f0*/  NOP ;  /* 0x0000000000007918 */ /* 0x000fc00000000000 */
        /* <DEDUP_REMOVED lines=8> */
.L_x_196:


//--------------------- .nv.global.init           --------------------------
	.section	.nv.global.init,"aw",@progbits
.nv.global.init:
	.type		$str$27,@object
	.size		$str$27,($str$28 - $str$27)
$str$27:
        /*0000*/ 	.byte	0x28, 0x61, 0x64, 0x64, 0x72, 0x65, 0x73, 0x73, 0x20, 0x26, 0x20, 0x6d, 0x61, 0x73, 0x6b, 0x29
        /*0010*/ 	.byte	0x20, 0x3d, 0x3d, 0x20, 0x30, 0x00
	.type		$str$28,@object
	.size		$str$28,($str$26 - $str$28)
$str$28:
        /*0016*/ 	.byte	0x2f, 0x74, 0x6d, 0x70, 0x2f, 0x63, 0x75, 0x74, 0x6c, 0x61, 0x73, 0x73, 0x5f, 0x73, 0x77, 0x65
        /*0026*/ 	.byte	0x65, 0x70, 0x5f, 0x73, 0x72, 0x63, 0x2f, 0x69, 0x6e, 0x63, 0x6c, 0x75, 0x64, 0x65, 0x2f, 0x63
        /*0036*/ 	.byte	0x75, 0x74, 0x65, 0x2f, 0x70, 0x6f, 0x69, 0x6e, 0x74, 0x65, 0x72, 0x5f, 0x66, 0x6c, 0x61, 0x67
        /*0046*/ 	.byte	0x67, 0x65, 0x64, 0x2e, 0x68, 0x70, 0x70, 0x00
	.type		$str$26,@object
	.size		$str$26,($str$25 - $str$26)
$str$26:
        /*004e*/ 	.byte	0x2f, 0x74, 0x6d, 0x70, 0x2f, 0x63, 0x75, 0x74, 0x6c, 0x61, 0x73, 0x73, 0x5f, 0x73, 0x77, 0x65
        /*005e*/ 	.byte	0x65, 0x70, 0x5f, 0x73, 0x72, 0x63, 0x2f, 0x69, 0x6e, 0x63, 0x6c, 0x75, 0x64, 0x65, 0x2f, 0x63
        /*006e*/ 	.byte	0x75, 0x74, 0x65, 0x2f, 0x61, 0x74, 0x6f, 0x6d, 0x2f, 0x63, 0x6f, 0x70, 0x79, 0x5f, 0x74, 0x72
        /*007e*/ 	.byte	0x61, 0x69, 0x74, 0x73, 0x5f, 0x73, 0x6d, 0x31, 0x30, 0x30, 0x2e, 0x68, 0x70, 0x70, 0x00
	.type		$str$25,@object
	.size		$str$25,(__unnamed_1 - $str$25)
$str$25:
        /*008d*/ 	.byte	0x28, 0x28, 0x75, 0x69, 0x6e, 0x74, 0x33, 0x32, 0x5f, 0x74, 0x28, 0x74, 0x68, 0x72, 0x65, 0x61
        /*009d*/ 	.byte	0x64, 0x49, 0x64, 0x78, 0x2e, 0x78, 0x29, 0x20, 0x2f, 0x20, 0x33, 0x32, 0x29, 0x20, 0x25, 0x20
        /*00ad*/ 	.byte	0x34, 0x29, 0x20, 0x3d, 0x3d, 0x20, 0x28, 0x28, 0x28, 0x74, 0x6d, 0x65, 0x6d, 0x5f, 0x61, 0x64
        /*00bd*/ 	.byte	0x64, 0x72, 0x20, 0x3e, 0x3e, 0x20, 0x31, 0x36, 0x29, 0x20, 0x2f, 0x20, 0x33, 0x32, 0x29, 0x20
        /*00cd*/ 	.byte	0x25, 0x20, 0x34, 0x29, 0x00
	.type		__unnamed_1,@object
	.size		__unnamed_1,(__unnamed_2 - __unnamed_1)
__unnamed_1:
        /*00d2*/ 	.byte	0x61, 0x75, 0x74, 0x6f, 0x20, 0x63, 0x75, 0x74, 0x65, 0x3a, 0x3a, 0x61, 0x73, 0x5f, 0x70, 0x6f
        /* <DEDUP_REMOVED lines=23> */
        /*0252*/ 	.byte	0x3c, 0x32, 0x30, 0x34, 0x38, 0x3e, 0x3e, 0x3e, 0x3e, 0x5d, 0x00
	.type		__unnamed_2,@object
	.size		__unnamed_2,(.L_2 - __unnamed_2)
__unnamed_2:
        /* <DEDUP_REMOVED lines=45> */
        /*052d*/ 	.byte	0x3e, 0x3e, 0x3e, 0x5d, 0x00
.L_2:


//--------------------- .nv.shared._ZN7cutlass13device_kernelINS_4gemm6kernel13GemmUniversalIN4cute5tupleIJiiiiEEENS1_10collective13CollectiveMmaINS1_35MainloopSm100TmaUmmaWarpSpecializedILi8ELi2ELi4ENS5_IJNS4_1CILi1EEENSA_ILi2EEESB_EEEEENS5_IJNSA_ILi64EEENSA_ILi128EEENSA_ILi32EEEEEEfNS5_IJlSB_lEEEfSJ_NS4_8TiledMMAINS4_8MMA_AtomIJNS4_17SM100_MMA_TF32_SSINS_10tfloat32_tESN_fLi64ELi128ELNS4_4UMMA5MajorE0ELSP_0ELNSO_7ScaleInE0ELSQ_0EEEEEENS4_6LayoutINS5_IJSB_SB_SB_EEENS5_IJNSA_ILi0EEESV_SV_EEEEENS5_IJNS4_10UnderscoreESY_SY_EEEEENS4_23SM90_TMA_LOAD_MULTICASTENS4_14ComposedLayoutINS4_7SwizzleILi3ELi4ELi3EEENS4_18smem_ptr_flag_bitsILi32EEENST_INS5_IJNSA_ILi8EEESH_EEENS5_IJSH_SB_EEEEEEEvNS4_8identityENS4_13SM90_TMA_LOADES1B_vS1C_EENS_8epilogue10collective18CollectiveEpilogueINS1F_23Sm100TmaWarpSpecializedILi4ELi2ELi16ELb1ELb0EEEJSI_NS5_IJNST_ISF_SB_EENST_ISH_SB_EEEEEfSJ_fSJ_NS1F_6fusion15FusionCallbacksIS1J_NS1N_17LinearCombinationIffffLNS_15FloatRoundStyleE2EEESI_S1M_JEEENS4_5SM1004TMEM4LOAD26SM100_TMEM_LOAD_16dp128b8xES1D_S1B_NS4_17SM75_U32x4_LDSM_NENS4_14SM90_TMA_STOREES1B_NS4_17SM90_U32x4_STSM_NENS4_39AutoVectorizingCopyWithAssumedAlignmentILi128EEEEEEvvEEEEvNT_6ParamsE --------------------------
	.section	.nv.shared._ZN7cutlass13device_kernelINS_4gemm6kernel13GemmUniversalIN4cute5tupleIJiiiiEEENS1_10collective13CollectiveMmaINS1_35MainloopSm100TmaUmmaWarpSpecializedILi8ELi2ELi4ENS5_IJNS4_1CILi1EEENSA_ILi2EEESB_EEEEENS5_IJNSA_ILi64EEENSA_ILi128EEENSA_ILi32EEEEEEfNS5_IJlSB_lEEEfSJ_NS4_8TiledMMAINS4_8MMA_AtomIJNS4_17SM100_MMA_TF32_SSINS_10tfloat32_tESN_fLi64ELi128ELNS4_4UMMA5MajorE0ELSP_0ELNSO_7ScaleInE0ELSQ_0EEEEEENS4_6LayoutINS5_IJSB_SB_SB_EEENS5_IJNSA_ILi0EEESV_SV_EEEEENS5_IJNS4_10UnderscoreESY_SY_EEEEENS4_23SM90_TMA_LOAD_MULTICASTENS4_14ComposedLayoutINS4_7SwizzleILi3ELi4ELi3EEENS4_18smem_ptr_flag_bitsILi32EEENST_INS5_IJNSA_ILi8EEESH_EEENS5_IJSH_SB_EEEEEEEvNS4_8identityENS4_13SM90_TMA_LOADES1B_vS1C_EENS_8epilogue10collective18CollectiveEpilogueINS1F_23Sm100TmaWarpSpecializedILi4ELi2ELi16ELb1ELb0EEEJSI_NS5_IJNST_ISF_SB_EENST_ISH_SB_EEEEEfSJ_fSJ_NS1F_6fusion15FusionCallbacksIS1J_NS1N_17LinearCombinationIffffLNS_15FloatRoundStyleE2EEESI_S1M_JEEENS4_5SM1004TMEM4LOAD26SM100_TMEM_LOAD_16dp128b8xES1D_S1B_NS4_17SM75_U32x4_LDSM_NENS4_14SM90_TMA_STOREES1B_NS4_17SM90_U32x4_STSM_NENS4_39AutoVectorizingCopyWithAssumedAlignmentILi128EEEEEEvvEEEEvNT_6ParamsE,"aw",@nobits
	.sectionflags	@""
	.align	16
	.zero		1024


//--------------------- .nv.shared.reserved.0     --------------------------
	.section	.nv.shared.reserved.0,"aw",@nobits
	.weak		__nv_reservedSMEM_offset_0_alias
	.size		__nv_reservedSMEM_offset_0_alias, 0, 64
	.other		__nv_reservedSMEM_offset_0_alias,@"STO_CUDA_RESERVED_SHARED STV_DEFAULT"
__nv_reservedSMEM_offset_0_alias:
	.zero		0
.nv.shared.reserved.0:
	.zero		64
	.weak		__nv_reservedSMEM_tcgen05_partition
	.type		__nv_reservedSMEM_tcgen05_partition,@object
	.size		__nv_reservedSMEM_tcgen05_partition,(.L_0 - __nv_reservedSMEM_tcgen05_partition)
__nv_reservedSMEM_tcgen05_partition:
	.zero		32
.L_0:


//--------------------- .nv.global                --------------------------
	.section	.nv.global,"aw",@nobits
.nv.global:
	.type		_ZN40_INTERNAL_c4bf7297_4_k_cu_2368d4ab_290624cute1_E,@object
	.size		_ZN40_INTERNAL_c4bf7297_4_k_cu_2368d4ab_290624cute1_E,(_ZN40_INTERNAL_c4bf7297_4_k_cu_2368d4ab_290624cuda3std3__45__cpo6cbeginE - _ZN40_INTERNAL_c4bf7297_4_k_cu_2368d4ab_290624cute1_E)
_ZN40_INTERNAL_c4bf7297_4_k_cu_2368d4ab_290624cute1_E:
	.zero		1
	.type		_ZN40_INTERNAL_c4bf7297_4_k_cu_2368d4ab_290624cuda3std3__45__cpo6cbeginE,@object
	.size		_ZN40_INTERNAL_c4bf7297_4_k_cu_2368d4ab_290624cuda3std3__45__cpo6cbeginE,(_ZN40_INTERNAL_c4bf7297_4_k_cu_2368d4ab_290624cuda3std3__48in_placeE - _ZN40_INTERNAL_c4bf7297_4_k_cu_2368d4ab_290624cuda3std3__45__cpo6cbeginE)
_ZN40_INTERNAL_c4bf7297_4_k_cu_2368d4ab_290624cuda3std3__45__cpo6cbeginE:
	.zero		1
	.type		_ZN40_INTERNAL_c4bf7297_4_k_cu_2368d4ab_290624cuda3std3__48in_placeE,@object
	.size		_ZN40_INTERNAL_c4bf7297_4_k_cu_2368d4ab_290624cuda3std3__48in_placeE,(_ZN40_INTERNAL_c4bf7297_4_k_cu_2368d4ab_290624cuda3std6ranges3__45__cpo9iter_moveE - _ZN40_INTERNAL_c4bf7297_4_k_cu_2368d4ab_290624cuda3std3__48in_placeE)
_ZN40_INTERNAL_c4bf7297_4_k_cu_2368d4ab_290624cuda3std3__48in_placeE:
	.zero		1
	.type		_ZN40_INTERNAL_c4bf7297_4_k_cu_2368d4ab_290624cuda3std6ranges3__45__cpo9iter_moveE,@object
	.size		_ZN40_INTERNAL_c4bf7297_4_k_cu_2368d4ab_290624cuda3std6ranges3__45__cpo9iter_moveE,(_ZN40_INTERNAL_c4bf7297_4_k_cu_2368d4ab_290624cuda3std3__45__cpo5beginE - _ZN40_INTERNAL_c4bf7297_4_k_cu_2368d4ab_290624cuda3std6ranges3__45__cpo9iter_moveE)
_ZN40_INTERNAL_c4bf7297_4_k_cu_2368d4ab_290624cuda3std6ranges3__45__cpo9iter_moveE:
	.zero		1
	.type		_ZN40_INTERNAL_c4bf7297_4_k_cu_2368d4ab_290624cuda3std3__45__cpo5beginE,@object
	.size		_ZN40_INTERNAL_c4bf7297_4_k_cu_2368d4ab_290624cuda3std3__45__cpo5beginE,(_ZN40_INTERNAL_c4bf7297_4_k_cu_2368d4ab_290624cuda3std3__442_GLOBAL__N__c4bf7297_4_k_cu_2368d4ab_290626ignoreE - _ZN40_INTERNAL_c4bf7297_4_k_cu_2368d4ab_290624cuda3std3__45__cpo5beginE)
_ZN40_INTERNAL_c4bf7297_4_k_cu_2368d4ab_290624cuda3std3__45__cpo5beginE:
	.zero		1
	.type		_ZN40_INTERNAL_c4bf7297_4_k_cu_2368d4ab_290624cuda3std3__442_GLOBAL__N__c4bf7297_4_k_cu_2368d4ab_290626ignoreE,@object
	.size		_ZN40_INTERNAL_c4bf7297_4_k_cu_2368d4ab_290624cuda3std3__442_GLOBAL__N__c4bf7297_4_k_cu_2368d4ab_290626ignoreE,(_ZN40_INTERNAL_c4bf7297_4_k_cu_2368d4ab_290624cute7productE - _ZN40_INTERNAL_c4bf7297_4_k_cu_2368d4ab_290624cuda3std3__442_GLOBAL__N__c4bf7297_4_k_cu_2368d4ab_290626ignoreE)
_ZN40_INTERNAL_c4bf7297_4_k_cu_2368d4ab_290624cuda3std3__442_GLOBAL__N__c4bf7297_4_k_cu_2368d4ab_290626ignoreE:
	.zero		1
	.type		_ZN40_INTERNAL_c4bf7297_4_k_cu_2368d4ab_290624cute7productE,@object
	.size		_ZN40_INTERNAL_c4bf7297_4_k_cu_2368d4ab_290624cute7productE,(_ZN40_INTERNAL_c4bf7297_4_k_cu_2368d4ab_290624cuda3std3__45__cpo3endE - _ZN40_INTERNAL_c4bf7297_4_k_cu_2368d4ab_290624cute7productE)
_ZN40_INTERNAL_c4bf7297_4_k_cu_2368d4ab_290624cute7productE:
	.zero		1
	.type		_ZN40_INTERNAL_c4bf7297_4_k_cu_2368d4ab_290624cuda3std3__45__cpo3endE,@object
	.size		_ZN40_INTERNAL_c4bf7297_4_k_cu_2368d4ab_290624cuda3std3__45__cpo3endE,(_ZN40_INTERNAL_c4bf7297_4_k_cu_2368d4ab_290624cuda3std3__419piecewise_constructE - _ZN40_INTERNAL_c4bf7297_4_k_cu_2368d4ab_290624cuda3std3__45__cpo3endE)
_ZN40_INTERNAL_c4bf7297_4_k_cu_2368d4ab_290624cuda3std3__45__cpo3endE:
	.zero		1
	.type		_ZN40_INTERNAL_c4bf7297_4_k_cu_2368d4ab_290624cuda3std3__419piecewise_constructE,@object
	.size		_ZN40_INTERNAL_c4bf7297_4_k_cu_2368d4ab_290624cuda3std3__419piecewise_constructE,(_ZN40_INTERNAL_c4bf7297_4_k_cu_2368d4ab_290624cuda3std3__45__cpo4cendE - _ZN40_INTERNAL_c4bf7297_4_k_cu_2368d4ab_290624cuda3std3__419piecewise_constructE)
_ZN40_INTERNAL_c4bf7297_4_k_cu_2368d4ab_290624cuda3std3__419piecewise_constructE:
	.zero		1
	.type		_ZN40_INTERNAL_c4bf7297_4_k_cu_2368d4ab_290624cuda3std3__45__cpo4cendE,@object
	.size		_ZN40_INTERNAL_c4bf7297_4_k_cu_2368d4ab_290624cuda3std3__45__cpo4cendE,(_ZN40_INTERNAL_c4bf7297_4_k_cu_2368d4ab_290624cuda3std6ranges3__45__cpo4swapE - _ZN40_INTERNAL_c4bf7297_4_k_cu_2368d4ab_290624cuda3std3__45__cpo4cendE)
_ZN40_INTERNAL_c4bf7297_4_k_cu_2368d4ab_290624cuda3std3__45__cpo4cendE:
	.zero		1
	.type		_ZN40_INTERNAL_c4bf7297_4_k_cu_2368d4ab_290624cuda3std6ranges3__45__cpo4swapE,@object
	.size		_ZN40_INTERNAL_c4bf7297_4_k_cu_2368d4ab_290624cuda3std6ranges3__45__cpo4swapE,(.L_10 - _ZN40_INTERNAL_c4bf7297_4_k_cu_2368d4ab_290624cuda3std6ranges3__45__cpo4swapE)
_ZN40_INTERNAL_c4bf7297_4_k_cu_2368d4ab_290624cuda3std6ranges3__45__cpo4swapE:
	.zero		1
.L_10:


//--------------------- .nv.constant0._ZN7cutlass13device_kernelINS_4gemm6kernel13GemmUniversalIN4cute5tupleIJiiiiEEENS1_10collective13CollectiveMmaINS1_35MainloopSm100TmaUmmaWarpSpecializedILi8ELi2ELi4ENS5_IJNS4_1CILi1EEENSA_ILi2EEESB_EEEEENS5_IJNSA_ILi64EEENSA_ILi128EEENSA_ILi32EEEEEEfNS5_IJlSB_lEEEfSJ_NS4_8TiledMMAINS4_8MMA_AtomIJNS4_17SM100_MMA_TF32_SSINS_10tfloat32_tESN_fLi64ELi128ELNS4_4UMMA5MajorE0ELSP_0ELNSO_7ScaleInE0ELSQ_0EEEEEENS4_6LayoutINS5_IJSB_SB_SB_EEENS5_IJNSA_ILi0EEESV_SV_EEEEENS5_IJNS4_10UnderscoreESY_SY_EEEEENS4_23SM90_TMA_LOAD_MULTICASTENS4_14ComposedLayoutINS4_7SwizzleILi3ELi4ELi3EEENS4_18smem_ptr_flag_bitsILi32EEENST_INS5_IJNSA_ILi8EEESH_EEENS5_IJSH_SB_EEEEEEEvNS4_8identityENS4_13SM90_TMA_LOADES1B_vS1C_EENS_8epilogue10collective18CollectiveEpilogueINS1F_23Sm100TmaWarpSpecializedILi4ELi2ELi16ELb1ELb0EEEJSI_NS5_IJNST_ISF_SB_EENST_ISH_SB_EEEEEfSJ_fSJ_NS1F_6fusion15FusionCallbacksIS1J_NS1N_17LinearCombinationIffffLNS_15FloatRoundStyleE2EEESI_S1M_JEEENS4_5SM1004TMEM4LOAD26SM100_TMEM_LOAD_16dp128b8xES1D_S1B_NS4_17SM75_U32x4_LDSM_NENS4_14SM90_TMA_STOREES1B_NS4_17SM90_U32x4_STSM_NENS4_39AutoVectorizingCopyWithAssumedAlignmentILi128EEEEEEvvEEEEvNT_6ParamsE --------------------------
	.section	.nv.constant0._ZN7cutlass13device_kernelINS_4gemm6kernel13GemmUniversalIN4cute5tupleIJiiiiEEENS1_10collective13CollectiveMmaINS1_35MainloopSm100TmaUmmaWarpSpecializedILi8ELi2ELi4ENS5_IJNS4_1CILi1EEENSA_ILi2EEESB_EEEEENS5_IJNSA_ILi64EEENSA_ILi128EEENSA_ILi32EEEEEEfNS5_IJlSB_lEEEfSJ_NS4_8TiledMMAINS4_8MMA_AtomIJNS4_17SM100_MMA_TF32_SSINS_10tfloat32_tESN_fLi64ELi128ELNS4_4UMMA5MajorE0ELSP_0ELNSO_7ScaleInE0ELSQ_0EEEEEENS4_6LayoutINS5_IJSB_SB_SB_EEENS5_IJNSA_ILi0EEESV_SV_EEEEENS5_IJNS4_10UnderscoreESY_SY_EEEEENS4_23SM90_TMA_LOAD_MULTICASTENS4_14ComposedLayoutINS4_7SwizzleILi3ELi4ELi3EEENS4_18smem_ptr_flag_bitsILi32EEENST_INS5_IJNSA_ILi8EEESH_EEENS5_IJSH_SB_EEEEEEEvNS4_8identityENS4_13SM90_TMA_LOADES1B_vS1C_EENS_8epilogue10collective18CollectiveEpilogueINS1F_23Sm100TmaWarpSpecializedILi4ELi2ELi16ELb1ELb0EEEJSI_NS5_IJNST_ISF_SB_EENST_ISH_SB_EEEEEfSJ_fSJ_NS1F_6fusion15FusionCallbacksIS1J_NS1N_17LinearCombinationIffffLNS_15FloatRoundStyleE2EEESI_S1M_JEEENS4_5SM1004TMEM4LOAD26SM100_TMEM_LOAD_16dp128b8xES1D_S1B_NS4_17SM75_U32x4_LDSM_NENS4_14SM90_TMA_STOREES1B_NS4_17SM90_U32x4_STSM_NENS4_39AutoVectorizingCopyWithAssumedAlignmentILi128EEEEEEvvEEEEvNT_6ParamsE,"a",@progbits
	.sectionflags	@""
	.align	4
.nv.constant0._ZN7cutlass13device_kernelINS_4gemm6kernel13GemmUniversalIN4cute5tupleIJiiiiEEENS1_10collective13CollectiveMmaINS1_35MainloopSm100TmaUmmaWarpSpecializedILi8ELi2ELi4ENS5_IJNS4_1CILi1EEENSA_ILi2EEESB_EEEEENS5_IJNSA_ILi64EEENSA_ILi128EEENSA_ILi32EEEEEEfNS5_IJlSB_lEEEfSJ_NS4_8TiledMMAINS4_8MMA_AtomIJNS4_17SM100_MMA_TF32_SSINS_10tfloat32_tESN_fLi64ELi128ELNS4_4UMMA5MajorE0ELSP_0ELNSO_7ScaleInE0ELSQ_0EEEEEENS4_6LayoutINS5_IJSB_SB_SB_EEENS5_IJNSA_ILi0EEESV_SV_EEEEENS5_IJNS4_10UnderscoreESY_SY_EEEEENS4_23SM90_TMA_LOAD_MULTICASTENS4_14ComposedLayoutINS4_7SwizzleILi3ELi4ELi3EEENS4_18smem_ptr_flag_bitsILi32EEENST_INS5_IJNSA_ILi8EEESH_EEENS5_IJSH_SB_EEEEEEEvNS4_8identityENS4_13SM90_TMA_LOADES1B_vS1C_EENS_8epilogue10collective18CollectiveEpilogueINS1F_23Sm100TmaWarpSpecializedILi4ELi2ELi16ELb1ELb0EEEJSI_NS5_IJNST_ISF_SB_EENST_ISH_SB_EEEEEfSJ_fSJ_NS1F_6fusion15FusionCallbacksIS1J_NS1N_17LinearCombinationIffffLNS_15FloatRoundStyleE2EEESI_S1M_JEEENS4_5SM1004TMEM4LOAD26SM100_TMEM_LOAD_16dp128b8xES1D_S1B_NS4_17SM75_U32x4_LDSM_NENS4_14SM90_TMA_STOREES1B_NS4_17SM90_U32x4_STSM_NENS4_39AutoVectorizingCopyWithAssumedAlignmentILi128EEEEEEvvEEEEvNT_6ParamsE:
	.zero		2944


//--------------------- SYMBOLS --------------------------

	.type		.nv.reservedSmem.offset0,@object
	.size		.nv.reservedSmem.offset0,0x4
	.type		.nv.reservedSmem.cap,@object
	.size		.nv.reservedSmem.cap,0x4
	.type		__assertfail,@function
